def attn_fwd(
    Q,
    K,
    V,
    Out,
    Lse,
    sm_scale,
    stride_qz,
    stride_qh,
    stride_qm,
    stride_qk,
    stride_kz,
    stride_kh,
    stride_kn,
    stride_kk,
    stride_vz,
    stride_vh,
    stride_vn,
    stride_vk,
    stride_oz,
    stride_oh,
    stride_om,
    stride_ok,
    seqlen_q,
    seqlen_k,
    BLOCK_M: tl.constexpr,
    BLOCK_N: tl.constexpr,
    HEAD_DIM: tl.constexpr,
    CAUSAL: tl.constexpr,
):
    start_m = tl.program_id(0)
    off_hz = tl.program_id(1)
    q_off = off_hz * stride_qh
    k_off = off_hz * stride_kh
    v_off = off_hz * stride_vh
    offs_m = start_m * BLOCK_M + tl.arange(0, BLOCK_M)
    offs_d = tl.arange(0, HEAD_DIM)
    offs_n = tl.arange(0, BLOCK_N)
    q_ptrs = Q + q_off + offs_m[:, None] * stride_qm + offs_d[None, :] * stride_qk
    k_ptrs = K + k_off + offs_d[:, None] * stride_kk + offs_n[None, :] * stride_kn
    v_ptrs = V + v_off + offs_n[:, None] * stride_vn + offs_d[None, :] * stride_vk
    m_i = tl.full([BLOCK_M], float("-inf"), dtype=tl.float32)
    l_i = tl.zeros([BLOCK_M], dtype=tl.float32) + 1.0
    acc = tl.zeros([BLOCK_M, HEAD_DIM], dtype=tl.float32)
    q = tl.load(q_ptrs)
    acc, l_i, m_i = _attn_fwd_inner(
        acc,
        l_i,
        m_i,
        q,
        k_ptrs,
        v_ptrs,
        sm_scale,
        stride_kn,
        stride_vn,
        start_m,
        seqlen_k,
        BLOCK_M,
        BLOCK_N,
        HEAD_DIM,
        CAUSAL,
    )
    acc = acc / l_i[:, None]
    lse = m_i + tl.math.log2(l_i) / 1.4426950408889634
    o_ptrs = (
        Out
        + off_hz * stride_oh
        + offs_m[:, None] * stride_om
        + offs_d[None, :] * stride_ok
    )
    tl.store(o_ptrs, acc.to(Out.dtype.element_ty))
    tl.store(Lse + off_hz * seqlen_q + offs_m, lse)

# config = {"BLOCK_M": 64, "BLOCK_N": 16, "HEAD_DIM": 128, "arch": "sm_100", "causal": true, "dtype": "fp16", "num_stages": 2, "num_warps": 8}
# arch = sm_100


// ===== COMPILED SASS (sm_100a) =====

	.target	sm_100a

	.elftype	@"ET_EXEC"


//--------------------- .note.nv.tkinfo           --------------------------
	.section	.note.nv.tkinfo,"",@"SHT_NOTE"
	.sectionflags	@"SHF_NOTE_NV_TKINFO"
	.tkinfo
        /*0018*/ 	.word	0x00000081
        /*0030*/ 	.string	""
        /*0030*/ 	.string	"ptxas-blackwell"
        /*0030*/ 	.string	"Cuda compilation tools, release 12.9, V12.9.86"
        /*0030*/ 	.string	"Build cuda_12.9.r12.9/compiler.36037853_0"
        /*0030*/ 	.string	"-v  -suppress-debug-info  -lineinfo  -arch sm_100a "



//--------------------- .note.nv.cuver            --------------------------
	.section	.note.nv.cuver,"",@"SHT_NOTE"
	.sectionflags	@"SHF_NOTE_NV_CUVER"
        /*0018*/ 	.short	0x0001
        /*001a*/ 	.short	0x0064
        /*001c*/ 	.short	0x0001
        /*001e*/ 	.short	0x0000
        /*0020*/ 	.short	0x0001
        /*0022*/ 	.short	0x0000


//--------------------- .nv.info                  --------------------------
	.section	.nv.info,"",@"SHT_CUDA_INFO"
	.align	4


	//----- nvinfo : EIATTR_REGCOUNT
	.align		4
        /*0000*/ 	.byte	0x04, 0x2f
        /*0002*/ 	.short	(.L_5 - .L_4)
	.align		4
.L_4:
        /*0004*/ 	.word	index@(attn_fwd)
        /*0008*/ 	.word	0x00000069


	//----- nvinfo : EIATTR_FRAME_SIZE
	.align		4
.L_5:
        /*000c*/ 	.byte	0x04, 0x11
        /*000e*/ 	.short	(.L_7 - .L_6)
	.align		4
.L_6:
        /*0010*/ 	.word	index@($__internal_2_$__cuda_sm10x_tcgen05_guardrail_trap_unallocated_columns_being_dealloced)
        /*0014*/ 	.word	0x00000000


	//----- nvinfo : EIATTR_FRAME_SIZE
	.align		4
.L_7:
        /*0018*/ 	.byte	0x04, 0x11
        /*001a*/ 	.short	(.L_9 - .L_8)
	.align		4
.L_8:
        /*001c*/ 	.word	index@($__internal_1_$__cuda_sm10x_tcgen05_guardrail_trap_phase_invalid_during_alloc)
        /*0020*/ 	.word	0x00000000


	//----- nvinfo : EIATTR_FRAME_SIZE
	.align		4
.L_9:
        /*0024*/ 	.byte	0x04, 0x11
        /*0026*/ 	.short	(.L_11 - .L_10)
	.align		4
.L_10:
        /*0028*/ 	.word	index@($__internal_0_$__cuda_sm10x_tcgen05_guardrail_trap_col_being_dealloced_not_returned_by_alloc)
        /*002c*/ 	.word	0x00000000


	//----- nvinfo : EIATTR_FRAME_SIZE
	.align		4
.L_11:
        /*0030*/ 	.byte	0x04, 0x11
        /*0032*/ 	.short	(.L_13 - .L_12)
	.align		4
.L_12:
        /*0034*/ 	.word	index@(attn_fwd)
        /*0038*/ 	.word	0x00000000


	//----- nvinfo : EIATTR_MIN_STACK_SIZE
	.align		4
.L_13:
        /*003c*/ 	.byte	0x04, 0x12
        /*003e*/ 	.short	(.L_15 - .L_14)
	.align		4
.L_14:
        /*0040*/ 	.word	index@(attn_fwd)
        /*0044*/ 	.word	0x00000000
.L_15:


//--------------------- .nv.info.attn_fwd         --------------------------
	.section	.nv.info.attn_fwd,"",@"SHT_CUDA_INFO"
	.sectionflags	@""
	.align	4


	//----- nvinfo : EIATTR_CUDA_API_VERSION
	.align		4
        /*0000*/ 	.byte	0x04, 0x37
        /*0002*/ 	.short	(.L_17 - .L_16)
.L_16:
        /*0004*/ 	.word	0x00000081


	//----- nvinfo : EIATTR_KPARAM_INFO
	.align		4
.L_17:
        /*0008*/ 	.byte	0x04, 0x17
        /*000a*/ 	.short	(.L_19 - .L_18)
.L_18:
        /*000c*/ 	.word	0x00000000
        /*0010*/ 	.short	0x0019
        /*0012*/ 	.short	0x0080
        /*0014*/ 	.byte	0x00, 0xf4, 0x21, 0x00


	//----- nvinfo : EIATTR_KPARAM_INFO
	.align		4
.L_19:
        /*0018*/ 	.byte	0x04, 0x17
        /*001a*/ 	.short	(.L_21 - .L_20)
.L_20:
        /*001c*/ 	.word	0x00000000
        /*0020*/ 	.short	0x0018
        /*0022*/ 	.short	0x0078
        /*0024*/ 	.byte	0x00, 0xf4, 0x21, 0x00


	//----- nvinfo : EIATTR_KPARAM_INFO
	.align		4
.L_21:
        /*0028*/ 	.byte	0x04, 0x17
        /*002a*/ 	.short	(.L_23 - .L_22)
.L_22:
        /*002c*/ 	.word	0x00000000
        /*0030*/ 	.short	0x0017
        /*0032*/ 	.short	0x0070
        /*0034*/ 	.byte	0x00, 0xf0, 0x11, 0x00


	//----- nvinfo : EIATTR_KPARAM_INFO
	.align		4
.L_23:
        /*0038*/ 	.byte	0x04, 0x17
        /*003a*/ 	.short	(.L_25 - .L_24)
.L_24:
        /*003c*/ 	.word	0x00000000
        /*0040*/ 	.short	0x0016
        /*0042*/ 	.short	0x006c
        /*0044*/ 	.byte	0x00, 0xf0, 0x11, 0x00


	//----- nvinfo : EIATTR_KPARAM_INFO
	.align		4
.L_25:
        /*0048*/ 	.byte	0x04, 0x17
        /*004a*/ 	.short	(.L_27 - .L_26)
.L_26:
        /*004c*/ 	.word	0x00000000
        /*0050*/ 	.short	0x0015
        /*0052*/ 	.short	0x0068
        /*0054*/ 	.byte	0x00, 0xf0, 0x11, 0x00


	//----- nvinfo : EIATTR_KPARAM_INFO
	.align		4
.L_27:
        /*0058*/ 	.byte	0x04, 0x17
        /*005a*/ 	.short	(.L_29 - .L_28)
.L_28:
        /*005c*/ 	.word	0x00000000
        /*0060*/ 	.short	0x0014
        /*0062*/ 	.short	0x0064
        /*0064*/ 	.byte	0x00, 0xf0, 0x11, 0x00


	//----- nvinfo : EIATTR_KPARAM_INFO
	.align		4
.L_29:
        /*0068*/ 	.byte	0x04, 0x17
        /*006a*/ 	.short	(.L_31 - .L_30)
.L_30:
        /*006c*/ 	.word	0x00000000
        /*0070*/ 	.short	0x0013
        /*0072*/ 	.short	0x0060
        /*0074*/ 	.byte	0x00, 0xf0, 0x11, 0x00


	//----- nvinfo : EIATTR_KPARAM_INFO
	.align		4
.L_31:
        /*0078*/ 	.byte	0x04, 0x17
        /*007a*/ 	.short	(.L_33 - .L_32)
.L_32:
        /*007c*/ 	.word	0x00000000
        /*0080*/ 	.short	0x0012
        /*0082*/ 	.short	0x005c
        /*0084*/ 	.byte	0x00, 0xf0, 0x11, 0x00


	//----- nvinfo : EIATTR_KPARAM_INFO
	.align		4
.L_33:
        /*0088*/ 	.byte	0x04, 0x17
        /*008a*/ 	.short	(.L_35 - .L_34)
.L_34:
        /*008c*/ 	.word	0x00000000
        /*0090*/ 	.short	0x0011
        /*0092*/ 	.short	0x0058
        /*0094*/ 	.byte	0x00, 0xf0, 0x11, 0x00


	//----- nvinfo : EIATTR_KPARAM_INFO
	.align		4
.L_35:
        /*0098*/ 	.byte	0x04, 0x17
        /*009a*/ 	.short	(.L_37 - .L_36)
.L_36:
        /*009c*/ 	.word	0x00000000
        /*00a0*/ 	.short	0x0010
        /*00a2*/ 	.short	0x0054
        /*00a4*/ 	.byte	0x00, 0xf0, 0x11, 0x00


	//----- nvinfo : EIATTR_KPARAM_INFO
	.align		4
.L_37:
        /*00a8*/ 	.byte	0x04, 0x17
        /*00aa*/ 	.short	(.L_39 - .L_38)
.L_38:
        /*00ac*/ 	.word	0x00000000
        /*00b0*/ 	.short	0x000f
        /*00b2*/ 	.short	0x0050
        /*00b4*/ 	.byte	0x00, 0xf0, 0x11, 0x00


	//----- nvinfo : EIATTR_KPARAM_INFO
	.align		4
.L_39:
        /*00b8*/ 	.byte	0x04, 0x17
        /*00ba*/ 	.short	(.L_41 - .L_40)
.L_40:
        /*00bc*/ 	.word	0x00000000
        /*00c0*/ 	.short	0x000e
        /*00c2*/ 	.short	0x004c
        /*00c4*/ 	.byte	0x00, 0xf0, 0x11, 0x00


	//----- nvinfo : EIATTR_KPARAM_INFO
	.align		4
.L_41:
        /*00c8*/ 	.byte	0x04, 0x17
        /*00ca*/ 	.short	(.L_43 - .L_42)
.L_42:
        /*00cc*/ 	.word	0x00000000
        /*00d0*/ 	.short	0x000d
        /*00d2*/ 	.short	0x0048
        /*00d4*/ 	.byte	0x00, 0xf0, 0x11, 0x00


	//----- nvinfo : EIATTR_KPARAM_INFO
	.align		4
.L_43:
        /*00d8*/ 	.byte	0x04, 0x17
        /*00da*/ 	.short	(.L_45 - .L_44)
.L_44:
        /*00dc*/ 	.word	0x00000000
        /*00e0*/ 	.short	0x000c
        /*00e2*/ 	.short	0x0044
        /*00e4*/ 	.byte	0x00, 0xf0, 0x11, 0x00


	//----- nvinfo : EIATTR_KPARAM_INFO
	.align		4
.L_45:
        /*00e8*/ 	.byte	0x04, 0x17
        /*00ea*/ 	.short	(.L_47 - .L_46)
.L_46:
        /*00ec*/ 	.word	0x00000000
        /*00f0*/ 	.short	0x000b
        /*00f2*/ 	.short	0x0040
        /*00f4*/ 	.byte	0x00, 0xf0, 0x11, 0x00


	//----- nvinfo : EIATTR_KPARAM_INFO
	.align		4
.L_47:
        /*00f8*/ 	.byte	0x04, 0x17
        /*00fa*/ 	.short	(.L_49 - .L_48)
.L_48:
        /*00fc*/ 	.word	0x00000000
        /*0100*/ 	.short	0x000a
        /*0102*/ 	.short	0x003c
        /*0104*/ 	.byte	0x00, 0xf0, 0x11, 0x00


	//----- nvinfo : EIATTR_KPARAM_INFO
	.align		4
.L_49:
        /*0108*/ 	.byte	0x04, 0x17
        /*010a*/ 	.short	(.L_51 - .L_50)
.L_50:
        /*010c*/ 	.word	0x00000000
        /*0110*/ 	.short	0x0009
        /*0112*/ 	.short	0x0038
        /*0114*/ 	.byte	0x00, 0xf0, 0x11, 0x00


	//----- nvinfo : EIATTR_KPARAM_INFO
	.align		4
.L_51:
        /*0118*/ 	.byte	0x04, 0x17
        /*011a*/ 	.short	(.L_53 - .L_52)
.L_52:
        /*011c*/ 	.word	0x00000000
        /*0120*/ 	.short	0x0008
        /*0122*/ 	.short	0x0034
        /*0124*/ 	.byte	0x00, 0xf0, 0x11, 0x00


	//----- nvinfo : EIATTR_KPARAM_INFO
	.align		4
.L_53:
        /*0128*/ 	.byte	0x04, 0x17
        /*012a*/ 	.short	(.L_55 - .L_54)
.L_54:
        /*012c*/ 	.word	0x00000000
        /*0130*/ 	.short	0x0007
        /*0132*/ 	.short	0x0030
        /*0134*/ 	.byte	0x00, 0xf0, 0x11, 0x00


	//----- nvinfo : EIATTR_KPARAM_INFO
	.align		4
.L_55:
        /*0138*/ 	.byte	0x04, 0x17
        /*013a*/ 	.short	(.L_57 - .L_56)
.L_56:
        /*013c*/ 	.word	0x00000000
        /*0140*/ 	.short	0x0006
        /*0142*/ 	.short	0x002c
        /*0144*/ 	.byte	0x00, 0xf0, 0x11, 0x00


	//----- nvinfo : EIATTR_KPARAM_INFO
	.align		4
.L_57:
        /*0148*/ 	.byte	0x04, 0x17
        /*014a*/ 	.short	(.L_59 - .L_58)
.L_58:
        /*014c*/ 	.word	0x00000000
        /*0150*/ 	.short	0x0005
        /*0152*/ 	.short	0x0028
        /*0154*/ 	.byte	0x00, 0xf0, 0x11, 0x00


	//----- nvinfo : EIATTR_KPARAM_INFO
	.align		4
.L_59:
        /*0158*/ 	.byte	0x04, 0x17
        /*015a*/ 	.short	(.L_61 - .L_60)
.L_60:
        /*015c*/ 	.word	0x00000000
        /*0160*/ 	.short	0x0004
        /*0162*/ 	.short	0x0020
        /*0164*/ 	.byte	0x00, 0xf4, 0x21, 0x00


	//----- nvinfo : EIATTR_KPARAM_INFO
	.align		4
.L_61:
        /*0168*/ 	.byte	0x04, 0x17
        /*016a*/ 	.short	(.L_63 - .L_62)
.L_62:
        /*016c*/ 	.word	0x00000000
        /*0170*/ 	.short	0x0003
        /*0172*/ 	.short	0x0018
        /*0174*/ 	.byte	0x00, 0xf4, 0x21, 0x00


	//----- nvinfo : EIATTR_KPARAM_INFO
	.align		4
.L_63:
        /*0178*/ 	.byte	0x04, 0x17
        /*017a*/ 	.short	(.L_65 - .L_64)
.L_64:
        /*017c*/ 	.word	0x00000000
        /*0180*/ 	.short	0x0002
        /*0182*/ 	.short	0x0010
        /*0184*/ 	.byte	0x00, 0xf4, 0x21, 0x00


	//----- nvinfo : EIATTR_KPARAM_INFO
	.align		4
.L_65:
        /*0188*/ 	.byte	0x04, 0x17
        /*018a*/ 	.short	(.L_67 - .L_66)
.L_66:
        /*018c*/ 	.word	0x00000000
        /*0190*/ 	.short	0x0001
        /*0192*/ 	.short	0x0008
        /*0194*/ 	.byte	0x00, 0xf4, 0x21, 0x00


	//----- nvinfo : EIATTR_KPARAM_INFO
	.align		4
.L_67:
        /*0198*/ 	.byte	0x04, 0x17
        /*019a*/ 	.short	(.L_69 - .L_68)
.L_68:
        /*019c*/ 	.word	0x00000000
        /*01a0*/ 	.short	0x0000
        /*01a2*/ 	.short	0x0000
        /*01a4*/ 	.byte	0x00, 0xf4, 0x21, 0x00


	//----- nvinfo : EIATTR_AT_ENTRY_FRAGMENTS
	.align		4
.L_69:
        /*01a8*/ 	.byte	0x04, 0x4f
        /*01aa*/ 	.short	(.L_71 - .L_70)


	//   ....[0]....
.L_70:
        /*01ac*/ 	.word	0x00000004


	//----- nvinfo : EIATTR_RESERVED_SMEM_USED
	.align		4
.L_71:
        /*01b0*/ 	.byte	0x01, 0x41
	.zero		2


	//----- nvinfo : EIATTR_SPARSE_MMA_MASK
	.align		4
        /*01b4*/ 	.byte	0x03, 0x50
        /*01b6*/ 	.short	0x0000


	//----- nvinfo : EIATTR_TCGEN05_1CTA_USED
	.align		4
        /*01b8*/ 	.byte	0x01, 0x51
	.zero		2


	//----- nvinfo : EIATTR_MAXREG_COUNT
	.align		4
        /*01bc*/ 	.byte	0x03, 0x1b
        /*01be*/ 	.short	0x00ff


	//----- nvinfo : EIATTR_NUM_BARRIERS
	.align		4
        /*01c0*/ 	.byte	0x02, 0x4c
        /*01c2*/ 	.byte	0x01
	.zero		1


	//----- nvinfo : EIATTR_INT_WARP_WIDE_INSTR_OFFSETS
	.align		4
        /*01c4*/ 	.byte	0x04, 0x31
        /*01c6*/ 	.short	(.L_73 - .L_72)


	//   ....[0]....
.L_72:
        /*01c8*/ 	.word	0x00000f50


	//   ....[1]....
        /*01cc*/ 	.word	0x00000f70


	//   ....[2]....
        /*01d0*/ 	.word	0x000014e0


	//   ....[3]....
        /*01d4*/ 	.word	0x00001620


	//   ....[4]....
        /*01d8*/ 	.word	0x00002d20


	//   ....[5]....
        /*01dc*/ 	.word	0x000052f0


	//   ....[6]....
        /*01e0*/ 	.word	0x00005340


	//----- nvinfo : EIATTR_COOP_GROUP_MASK_REGIDS
	.align		4
.L_73:
        /*01e4*/ 	.byte	0x04, 0x29
        /*01e6*/ 	.short	(.L_75 - .L_74)


	//   ....[0]....
.L_74:
        /*01e8*/ 	.word	0xffffffff


	//   ....[1]....
        /*01ec*/ 	.word	0xffffffff


	//   ....[2]....
        /*01f0*/ 	.word	0xffffffff


	//   ....[3]....
        /*01f4*/ 	.word	0xffffffff


	//   ....[4]....
        /*01f8*/ 	.word	0xffffffff


	//   ....[5]....
        /*01fc*/ 	.word	0xffffffff


	//   ....[6]....
        /*0200*/ 	.word	0xffffffff


	//   ....[7]....
        /*0204*/ 	.word	0xffffffff


	//   ....[8]....
        /*0208*/ 	.word	0xffffffff


	//   ....[9]....
        /*020c*/ 	.word	0xffffffff


	//   ....[10]....
        /*0210*/ 	.word	0xffffffff


	//   ....[11]....
        /*0214*/ 	.word	0xffffffff


	//----- nvinfo : EIATTR_COOP_GROUP_INSTR_OFFSETS
	.align		4
.L_75:
        /*0218*/ 	.byte	0x04, 0x28
        /*021a*/ 	.short	(.L_77 - .L_76)


	//   ....[0]....
.L_76:
        /*021c*/ 	.word	0x00000060


	//   ....[1]....
        /*0220*/ 	.word	0x00000320


	//   ....[2]....
        /*0224*/ 	.word	0x00001d90


	//   ....[3]....
        /*0228*/ 	.word	0x00001e70


	//   ....[4]....
        /*022c*/ 	.word	0x00001fe0


	//   ....[5]....
        /*0230*/ 	.word	0x00002210


	//   ....[6]....
        /*0234*/ 	.word	0x00003210


	//   ....[7]....
        /*0238*/ 	.word	0x00003260


	//   ....[8]....
        /*023c*/ 	.word	0x000033c0


	//   ....[9]....
        /*0240*/ 	.word	0x00003440


	//   ....[10]....
        /*0244*/ 	.word	0x00005180


	//   ....[11]....
        /*0248*/ 	.word	0x000053f0


	//----- nvinfo : EIATTR_VRC_CTA_INIT_COUNT
	.align		4
.L_77:
        /*024c*/ 	.byte	0x02, 0x4a
        /*024e*/ 	.byte	0x80
	.zero		1


	//----- nvinfo : EIATTR_MBARRIER_INSTR_OFFSETS
	.align		4
        /*0250*/ 	.byte	0x04, 0x39
        /*0252*/ 	.short	(.L_79 - .L_78)


	//   ....[0]....
.L_78:
        /*0254*/ 	.word	0x00001370
        /*0258*/ 	.word	0x000000ff
        /*025c*/ 	.word	0x00007000
        /*0260*/ 	.short	0x0100
        /*0262*/ 	.byte	0x0a
	.zero		1


	//   ....[1]....
        /*0264*/ 	.word	0x00001600
        /*0268*/ 	.word	0x000000ff
        /*026c*/ 	.word	0x00007008
        /*0270*/ 	.short	0x0100
        /*0272*/ 	.byte	0x0a
	.zero		1


	//   ....[2]....
        /*0274*/ 	.word	0x00001700
        /*0278*/ 	.word	0x000000ff
        /*027c*/ 	.word	0x00005000
        /*0280*/ 	.short	0x0100
        /*0282*/ 	.byte	0x0a
	.zero		1


	//   ....[3]....
        /*0284*/ 	.word	0x00001aa0
        /*0288*/ 	.word	0x000000ff
        /*028c*/ 	.word	0x00005000
        /*0290*/ 	.short	0x010a
        /*0292*/ 	.byte	0x0a
	.zero		1


	//   ....[4]....
        /*0294*/ 	.word	0x00001c20
        /*0298*/ 	.word	0x000000ff
        /*029c*/ 	.word	0x00005000
        /*02a0*/ 	.short	0x0108
        /*02a2*/ 	.byte	0x0a
	.zero		1


	//   ....[5]....
        /*02a4*/ 	.word	0x00002de0
        /*02a8*/ 	.word	0x000000ff
        /*02ac*/ 	.word	0x00007010
        /*02b0*/ 	.short	0x0100
        /*02b2*/ 	.byte	0x0a
	.zero		1


	//   ....[6]....
        /*02b4*/ 	.word	0x00003000
        /*02b8*/ 	.word	0x000000ff
        /*02bc*/ 	.word	0x00007010
        /*02c0*/ 	.short	0x010a
        /*02c2*/ 	.byte	0x0a
	.zero		1


	//   ....[7]....
        /*02c4*/ 	.word	0x00003130
        /*02c8*/ 	.word	0x000000ff
        /*02cc*/ 	.word	0x00007010
        /*02d0*/ 	.short	0x0108
        /*02d2*/ 	.byte	0x0a
	.zero		1


	//   ....[8]....
        /*02d4*/ 	.word	0x000034a0
        /*02d8*/ 	.word	0x000000ff
        /*02dc*/ 	.word	0x00000000
        /*02e0*/ 	.short	0x010a
        /*02e2*/ 	.byte	0x48
	.zero		1


	//   ....[9]....
        /*02e4*/ 	.word	0x00003b60
        /*02e8*/ 	.word	0x000000ff
        /*02ec*/ 	.word	0x00000000
        /*02f0*/ 	.short	0x010a
        /*02f2*/ 	.byte	0x48
	.zero		1


	//   ....[10]....
        /*02f4*/ 	.word	0x00003cd0
        /*02f8*/ 	.word	0x000000ff
        /*02fc*/ 	.word	0x00007000
        /*0300*/ 	.short	0x0108
        /*0302*/ 	.byte	0x0a
	.zero		1


	//   ....[11]....
        /*0304*/ 	.word	0x00003e10
        /*0308*/ 	.word	0x000000ff
        /*030c*/ 	.word	0x00007008
        /*0310*/ 	.short	0x0108
        /*0312*/ 	.byte	0x0a
	.zero		1


	//   ....[12]....
        /*0314*/ 	.word	0x00005410
        /*0318*/ 	.word	0x000000ff
        /*031c*/ 	.word	0x00005000
        /*0320*/ 	.short	0x010a
        /*0322*/ 	.byte	0x0a
	.zero		1


	//   ....[13]....
        /*0324*/ 	.word	0x00005440
        /*0328*/ 	.word	0x000000ff
        /*032c*/ 	.word	0x00007010
        /*0330*/ 	.short	0x010a
        /*0332*/ 	.byte	0x0a
	.zero		1


	//   ....[14]....
        /*0334*/ 	.word	0x00005470
        /*0338*/ 	.word	0x000000ff
        /*033c*/ 	.word	0x00000000
        /*0340*/ 	.short	0x010a
        /*0342*/ 	.byte	0x48
	.zero		1


	//   ....[15]....
        /*0344*/ 	.word	0x000054a0
        /*0348*/ 	.word	0x000000ff
        /*034c*/ 	.word	0x00000000
        /*0350*/ 	.short	0x010a
        /*0352*/ 	.byte	0x48
	.zero		1


	//----- nvinfo : EIATTR_NUM_MBARRIERS
	.align		4
.L_79:
        /*0354*/ 	.byte	0x03, 0x38
        /*0356*/ 	.short	0xffff


	//----- nvinfo : EIATTR_EXIT_INSTR_OFFSETS
	.align		4
        /*0358*/ 	.byte	0x04, 0x1c
        /*035a*/ 	.short	(.L_81 - .L_80)


	//   ....[0]....
.L_80:
        /*035c*/ 	.word	0x00005400


	//----- nvinfo : EIATTR_REQNTID
	.align		4
.L_81:
        /*0360*/ 	.byte	0x04, 0x10
        /*0362*/ 	.short	(.L_83 - .L_82)
.L_82:
        /*0364*/ 	.word	0x00000100
        /*0368*/ 	.word	0x00000001
        /*036c*/ 	.word	0x00000001


	//----- nvinfo : EIATTR_CRS_STACK_SIZE
	.align		4
.L_83:
        /*0370*/ 	.byte	0x04, 0x1e
        /*0372*/ 	.short	(.L_85 - .L_84)
.L_84:
        /*0374*/ 	.word	0x00000000


	//----- nvinfo : EIATTR_CBANK_PARAM_SIZE
	.align		4
.L_85:
        /*0378*/ 	.byte	0x03, 0x19
        /*037a*/ 	.short	0x0088


	//----- nvinfo : EIATTR_PARAM_CBANK
	.align		4
        /*037c*/ 	.byte	0x04, 0x0a
        /*037e*/ 	.short	(.L_87 - .L_86)
	.align		4
.L_86:
        /*0380*/ 	.word	index@(.nv.constant0.attn_fwd)
        /*0384*/ 	.short	0x0380
        /*0386*/ 	.short	0x0088


	//----- nvinfo : EIATTR_SW_WAR
	.align		4
.L_87:
        /*0388*/ 	.byte	0x04, 0x36
        /*038a*/ 	.short	(.L_89 - .L_88)
.L_88:
        /*038c*/ 	.word	0x00000008
.L_89:


//--------------------- .nv.compat                --------------------------
	.section	.nv.compat,"",@"SHT_CUDA_COMPAT_INFO"
	.align	4
        /*0000*/ 	.byte	0x02, 0x02, 0x02, 0x00, 0x02, 0x05, 0x05, 0x00, 0x02, 0x03, 0x00, 0x00, 0x02, 0x06, 0x01, 0x00


//--------------------- .nv.callgraph             --------------------------
	.section	.nv.callgraph,"",@"SHT_CUDA_CALLGRAPH"
	.align	4
	.sectionentsize	8
	.align		4
        /*0000*/ 	.word	0x00000000
	.align		4
        /*0004*/ 	.word	0xffffffff
	.align		4
        /*0008*/ 	.word	0x00000000
	.align		4
        /*000c*/ 	.word	0xfffffffe
	.align		4
        /*0010*/ 	.word	0x00000000
	.align		4
        /*0014*/ 	.word	0xfffffffd
	.align		4
        /*0018*/ 	.word	0x00000000
	.align		4
        /*001c*/ 	.word	0xfffffffc


//--------------------- .nv.constant4             --------------------------
	.section	.nv.constant4,"a",@progbits
	.align	8
	.align		8
.nv.constant4:
        /*0000*/ 	.dword	_$_str


//--------------------- .text.attn_fwd            --------------------------
	.section	.text.attn_fwd,"ax",@progbits
	.align	128
        .global         attn_fwd
        .type           attn_fwd,@function
        .size           attn_fwd,(.L_x_31 - attn_fwd)
        .other          attn_fwd,@"STO_CUDA_ENTRY STV_DEFAULT"
attn_fwd:
.text.attn_fwd:
[----:B------:R-:W0:Y:S01]  /*0000*/  LDC R1, c[0x0][0x37c] ;  /* 0x0000df00ff017b82 */ /* 0x000e220000000800 */
[----:B------:R-:W1:Y:S02]  /*0010*/  S2R R0, SR_TID.X ;  /* 0x0000000000007919 */ /* 0x000e640000002100 */
[----:B-1----:R-:W-:-:S13]  /*0020*/  ISETP.GE.U32.AND P0, PT, R0, 0x20, PT ;  /* 0x000000200000780c */ /* 0x002fda0003f06070 */
[----:B------:R-:W-:Y:S02]  /*0030*/  VOTEU.ANY UP1, P0 ;  /* 0x0000000000ff7886 */ /* 0x000fe40000020100 */
[----:B0-----:R-:W-:Y:S05]  /*0040*/  BRA.U UP1, `(.L_x_0) ;  /* 0x0000000101b87547 */ /* 0x001fea000b800000 */
[----:B------:R-:W0:Y:S01]  /*0050*/  S2UR UR6, SR_CgaCtaId ;  /* 0x00000000000679c3 */ /* 0x000e220000008800 */
[----:B------:R-:W-:Y:S01]  /*0060*/  NOP ;  /* 0x0000000000007918 */ /* 0x000fe20000000000 */
[----:B------:R-:W-:Y:S02]  /*0070*/  UMOV UR4, 0x40 ;  /* 0x0000004000047882 */ /* 0x000fe40000000000 */
[----:B0-----:R-:W-:-:S09]  /*0080*/  ULEA UR4, UR6, UR4, 0x18 ;  /* 0x0000000406047291 */ /* 0x001fd2000f8ec0ff */
[----:B------:R-:W0:Y:S01]  /*0090*/  LDS.U8 R2, [UR4] ;  /* 0x00000004ff027984 */ /* 0x000e220008000000 */
[----:B------:R-:W-:Y:S02]  /*00a0*/  UMOV UR4, 0x400 ;  /* 0x0000040000047882 */ /* 0x000fe40000000000 */
[----:B------:R-:W-:Y:S01]  /*00b0*/  ULEA UR4, UR6, UR4, 0x18 ;  /* 0x0000000406047291 */ /* 0x000fe2000f8ec0ff */
[----:B0-----:R-:W-:-:S13]  /*00c0*/  ISETP.NE.AND P0, PT, R2, RZ, PT ;  /* 0x000000ff0200720c */ /* 0x001fda0003f05270 */
[----:B------:R-:W-:Y:S05]  /*00d0*/  @P0 BRA `(.L_x_1) ;  /* 0x00000000007c0947 */ /* 0x000fea0003800000 */
[----:B------:R-:W-:-:S13]  /*00e0*/  ELECT P0, URZ, PT ;  /* 0x0000000000ff782f */ /* 0x000fda0003800000 */
[----:B------:R-:W-:Y:S05]  /*00f0*/  @!P0 BRA `(.L_x_2) ;  /* 0x0000000000848947 */ /* 0x000fea0003800000 */
[----:B------:R-:W-:Y:S01]  /*0100*/  UMOV UR5, 0x8 ;  /* 0x0000000800057882 */ /* 0x000fe20000000000 */
[----:B------:R-:W-:Y:S02]  /*0110*/  IMAD.MOV.U32 R5, RZ, RZ, 0x1 ;  /* 0x00000001ff057424 */ /* 0x000fe400078e00ff */
[----:B------:R-:W-:Y:S02]  /*0120*/  IMAD.MOV.U32 R3, RZ, RZ, 0xff ;  /* 0x000000ffff037424 */ /* 0x000fe400078e00ff */
[----:B------:R-:W-:Y:S04]  /*0130*/  DEPBAR.LE SB0, 0x36 ;  /* 0x00008d800000791a */ /* 0x000fe80000000000 */
[----:B------:R-:W0:Y:S02]  /*0140*/  UTCATOMSWS.FIND_AND_SET.ALIGN UP0, UR5, UR5 ;  /* 0x00000005000575e3 */ /* 0x000e240008000800 */
[----:B0-----:R-:W-:-:S04]  /*0150*/  PLOP3.LUT P0, PT, PT, PT, UP0, 0x80, 0x8 ;  /* 0x000000000008781c */ /* 0x001fc80003f0f008 */
[----:B------:R-:W-:-:S04]  /*0160*/  SEL R2, RZ, 0xffffffff, !P0 ;  /* 0xffffffffff027807 */ /* 0x000fc80004000000 */
[----:B------:R-:W-:Y:S01]  /*0170*/  ISETP.NE.AND P0, PT, R2, RZ, PT ;  /* 0x000000ff0200720c */ /* 0x000fe20003f05270 */
[----:B------:R-:W-:-:S12]  /*0180*/  IMAD.U32 R2, RZ, RZ, UR5 ;  /* 0x00000005ff027e24 */ /* 0x000fd8000f8e00ff */
[----:B------:R-:W-:Y:S05]  /*0190*/  @P0 BRA `(.L_x_3) ;  /* 0x0000000000240947 */ /* 0x000fea0003800000 */
.L_x_4:
[----:B------:R-:W-:Y:S05]  /*01a0*/  NANOSLEEP 0x64 ;  /* 0x000000640000795d */ /* 0x000fea0003800000 */
[----:B------:R-:W-:-:S05]  /*01b0*/  UMOV UR5, 0x8 ;  /* 0x0000000800057882 */ /* 0x000fca0000000000 */
[----:B------:R-:W-:Y:S04]  /*01c0*/  DEPBAR.LE SB0, 0x36 ;  /* 0x00008d800000791a */ /* 0x000fe80000000000 */
[----:B------:R-:W0:Y:S02]  /*01d0*/  UTCATOMSWS.FIND_AND_SET.ALIGN UP0, UR5, UR5 ;  /* 0x00000005000575e3 */ /* 0x000e240008000800 */
[----:B0-----:R-:W-:-:S04]  /*01e0*/  PLOP3.LUT P0, PT, PT, PT, UP0, 0x80, 0x8 ;  /* 0x000000000008781c */ /* 0x001fc80003f0f008 */
[----:B------:R-:W-:-:S04]  /*01f0*/  SEL R2, RZ, 0xffffffff, !P0 ;  /* 0xffffffffff027807 */ /* 0x000fc80004000000 */
[----:B------:R-:W-:Y:S01]  /*0200*/  ISETP.NE.AND P0, PT, R2, RZ, PT ;  /* 0x000000ff0200720c */ /* 0x000fe20003f05270 */
[----:B------:R-:W-:-:S12]  /*0210*/  IMAD.U32 R2, RZ, RZ, UR5 ;  /* 0x00000005ff027e24 */ /* 0x000fd8000f8e00ff */
[----:B------:R-:W-:Y:S05]  /*0220*/  @!P0 BRA `(.L_x_4) ;  /* 0xfffffffc00dc8947 */ /* 0x000fea000383ffff */
.L_x_3:
[C---:B------:R-:W-:Y:S01]  /*0230*/  VIADD R4, R2.reuse, 0x10 ;  /* 0x0000001002047836 */ /* 0x040fe20000000000 */
[----:B------:R-:W-:Y:S01]  /*0240*/  UMOV UR5, 0x50 ;  /* 0x0000005000057882 */ /* 0x000fe20000000000 */
[----:B------:R-:W-:Y:S01]  /*0250*/  SHF.L.U32 R3, R3, R2, RZ ;  /* 0x0000000203037219 */ /* 0x000fe200000006ff */
[----:B------:R-:W-:Y:S01]  /*0260*/  ULEA UR5, UR6, UR5, 0x18 ;  /* 0x0000000506057291 */ /* 0x000fe2000f8ec0ff */
[----:B------:R-:W-:Y:S01]  /*0270*/  IMAD.SHL.U32 R2, R2, 0x20, RZ ;  /* 0x0000002002027824 */ /* 0x000fe200078e00ff */
[----:B------:R-:W-:-:S04]  /*0280*/  SHF.L.U32 R4, R5, R4, RZ ;  /* 0x0000000405047219 */ /* 0x000fc800000006ff */
[----:B------:R-:W-:-:S05]  /*0290*/  LOP3.LUT R3, R4, R3, RZ, 0xfc, !PT ;  /* 0x0000000304037212 */ /* 0x000fca00078efcff */
[----:B------:R0:W-:Y:S04]  /*02a0*/  ATOMS.OR RZ, [UR5], R3 ;  /* 0x00000003ffff798c */ /* 0x0001e8000b000005 */
[----:B------:R0:W-:Y:S01]  /*02b0*/  STS [UR4], R2 ;  /* 0x00000002ff007988 */ /* 0x0001e20008000804 */
[----:B------:R-:W-:Y:S05]  /*02c0*/  BRA `(.L_x_2) ;  /* 0x0000000000107947 */ /* 0x000fea0003800000 */
.L_x_1:
[----:B------:R-:W-:Y:S01]  /*02d0*/  IMAD.MOV.U32 R3, RZ, RZ, -0x1 ;  /* 0xffffffffff037424 */ /* 0x000fe200078e00ff */
[----:B------:R-:W-:-:S04]  /*02e0*/  MOV R2, 0x310 ;  /* 0x0000031000027802 */ /* 0x000fc80000000f00 */
[----:B------:R0:W-:Y:S03]  /*02f0*/  STS [UR4], R3 ;  /* 0x00000003ff007988 */ /* 0x0001e60008000804 */
[----:B0-----:R-:W-:Y:S05]  /*0300*/  CALL.REL.NOINC `($__internal_1_$__cuda_sm10x_tcgen05_guardrail_trap_phase_invalid_during_alloc) ;  /* 0x00000050007c7944 */ /* 0x001fea0003c00000 */
.L_x_2:
[----:B------:R-:W-:Y:S05]  /*0310*/  WARPSYNC.ALL ;  /* 0x0000000000007948 */ /* 0x000fea0003800000 */
[----:B------:R-:W-:Y:S01]  /*0320*/  NOP ;  /* 0x0000000000007918 */ /* 0x000fe20000000000 */
.L_x_0:
[----:B------:R-:W1:Y:S08]  /*0330*/  S2UR UR73, SR_CTAID.X ;  /* 0x00000000004979c3 */ /* 0x000e700000002500 */
[----:B------:R-:W-:Y:S01]  /*0340*/  BAR.SYNC.DEFER_BLOCKING 0x0 ;  /* 0x0000000000007b1d */ /* 0x000fe20000010000 */
[----:B0-----:R-:W-:-:S04]  /*0350*/  SHF.R.U32.HI R2, RZ, 0x6, R0 ;  /* 0x00000006ff027819 */ /* 0x001fc80000011600 */
[----:B------:R-:W-:Y:S01]  /*0360*/  SGXT.U32 R2, R2, 0x2 ;  /* 0x000000020202781a */ /* 0x000fe20000000000 */
[----:B------:R-:W0:Y:S02]  /*0370*/  LDCU.64 UR4, c[0x0][0x3b0] ;  /* 0x00007600ff0477ac */ /* 0x000e240008000a00 */
[----:B------:R-:W2:Y:S01]  /*0380*/  S2UR UR6, SR_CgaCtaId ;  /* 0x00000000000679c3 */ /* 0x000ea20000008800 */
[----:B------:R-:W-:Y:S01]  /*0390*/  UMOV UR10, 0x400 ;  /* 0x00000400000a7882 */ /* 0x000fe20000000000 */
[----:B------:R-:W3:Y:S06]  /*03a0*/  LDCU.64 UR18, c[0x0][0x358] ;  /* 0x00006b00ff1277ac */ /* 0x000eec0008000a00 */
[----:B------:R-:W4:Y:S08]  /*03b0*/  LDC R7, c[0x0][0x3b8] ;  /* 0x0000ee00ff077b82 */ /* 0x000f300000000800 */
[----:B------:R-:W0:Y:S01]  /*03c0*/  S2UR UR9, SR_CTAID.Y ;  /* 0x00000000000979c3 */ /* 0x000e220000002600 */
[----:B-1----:R-:W-:-:S06]  /*03d0*/  USHF.L.U32 UR73, UR73, 0x6, URZ ;  /* 0x0000000649497899 */ /* 0x002fcc00080006ff */
[----:B------:R-:W-:Y:S01]  /*03e0*/  MOV R3, UR73 ;  /* 0x0000004900037c02 */ /* 0x000fe20008000f00 */
[----:B------:R-:W1:Y:S01]  /*03f0*/  LDC.64 R12, c[0x0][0x380] ;  /* 0x0000e000ff0c7b82 */ /* 0x000e620000000a00 */
[----:B--2---:R-:W-:Y:S02]  /*0400*/  ULEA UR10, UR6, UR10, 0x18 ;  /* 0x0000000a060a7291 */ /* 0x004fe4000f8ec0ff */
[----:B------:R-:W-:Y:S01]  /*0410*/  LOP3.LUT R3, R3, 0x3f, R0, 0xf8, !PT ;  /* 0x0000003f03037812 */ /* 0x000fe200078ef800 */
[----:B----4-:R-:W-:-:S06]  /*0420*/  IMAD R6, R2, R7, RZ ;  /* 0x0000000702067224 */ /* 0x010fcc00078e02ff */
[----:B------:R-:W2:Y:S01]  /*0430*/  LDS R38, [UR10] ;  /* 0x0000000aff267984 */ /* 0x000ea20008000800 */
[----:B0-----:R-:W-:Y:S02]  /*0440*/  IMAD R4, R3, UR5, RZ ;  /* 0x0000000503047c24 */ /* 0x001fe4000f8e02ff */
[C---:B------:R-:W-:Y:S02]  /*0450*/  IMAD R10, R7.reuse, 0x4, R6 ;  /* 0x00000004070a7824 */ /* 0x040fe400078e0206 */
[C---:B------:R-:W-:Y:S01]  /*0460*/  IMAD.SHL.U32 R5, R4.reuse, 0x2, RZ ;  /* 0x0000000204057824 */ /* 0x040fe200078e00ff */
[----:B------:R-:W-:Y:S01]  /*0470*/  UIMAD UR4, UR9, UR4, URZ ;  /* 0x00000004090472a4 */ /* 0x000fe2000f8e02ff */
[----:B------:R-:W-:Y:S02]  /*0480*/  IMAD R8, R7, 0x4, R10 ;  /* 0x0000000407087824 */ /* 0x000fe400078e020a */
[----:B------:R-:W-:Y:S01]  /*0490*/  IMAD.HI R4, R4, 0x2, RZ ;  /* 0x0000000204047827 */ /* 0x000fe200078e02ff */
[----:B------:R-:W-:-:S02]  /*04a0*/  USHF.L.U32 UR7, UR4, 0x1, URZ ;  /* 0x0000000104077899 */ /* 0x000fc400080006ff */
[----:B------:R-:W-:Y:S01]  /*04b0*/  UIMAD.WIDE UR4, UR4, 0x2, URZ ;  /* 0x00000002040478a5 */ /* 0x000fe2000f8e02ff */
[----:B------:R-:W-:Y:S01]  /*04c0*/  IMAD R22, R7, 0x4, R8 ;  /* 0x0000000407167824 */ /* 0x000fe200078e0208 */
[----:B------:R-:W-:Y:S02]  /*04d0*/  BAR.SYNC.DEFER_BLOCKING 0x0 ;  /* 0x0000000000007b1d */ /* 0x000fe40000010000 */
[----:B-1----:R-:W-:Y:S01]  /*04e0*/  IADD3 R5, P0, P1, R5, UR7, R12 ;  /* 0x0000000705057c10 */ /* 0x002fe2000f91e00c */
[----:B------:R-:W-:-:S03]  /*04f0*/  IMAD R18, R7, 0x4, R22 ;  /* 0x0000000407127824 */ /* 0x000fc600078e0216 */
[----:B------:R-:W-:Y:S01]  /*0500*/  IADD3.X R4, PT, PT, R4, UR5, R13, P0, P1 ;  /* 0x0000000504047c10 */ /* 0x000fe200087e240d */
[C---:B------:R-:W-:Y:S01]  /*0510*/  IMAD R24, R7.reuse, 0x4, R18 ;  /* 0x0000000407187824 */ /* 0x040fe200078e0212 */
[-C--:B------:R-:W-:Y:S02]  /*0520*/  LEA R12, P0, R6, R5.reuse, 0x1 ;  /* 0x00000005060c7211 */ /* 0x080fe400078008ff */
[-C--:B------:R-:W-:Y:S01]  /*0530*/  LEA R20, P2, R18, R5.reuse, 0x1 ;  /* 0x0000000512147211 */ /* 0x080fe200078408ff */
[----:B------:R-:W-:Y:S01]  /*0540*/  IMAD R26, R7, 0x4, R24 ;  /* 0x00000004071a7824 */ /* 0x000fe200078e0218 */
[-C--:B------:R-:W-:Y:S02]  /*0550*/  LEA R16, P1, R8, R5.reuse, 0x1 ;  /* 0x0000000508107211 */ /* 0x080fe400078208ff */
[----:B------:R-:W-:Y:S02]  /*0560*/  LEA.HI.X.SX32 R13, R6, R4, 0x1, P0 ;  /* 0x00000004060d7211 */ /* 0x000fe400000f0eff */
[----:B------:R-:W-:-:S02]  /*0570*/  LEA R14, P0, R10, R5, 0x1 ;  /* 0x000000050a0e7211 */ /* 0x000fc400078008ff */
[----:B------:R-:W-:Y:S02]  /*0580*/  LEA.HI.X.SX32 R21, R18, R4, 0x1, P2 ;  /* 0x0000000412157211 */ /* 0x000fe400010f0eff */
[----:B------:R-:W-:Y:S02]  /*0590*/  LEA R28, R7, R26, 0x2 ;  /* 0x0000001a071c7211 */ /* 0x000fe400078e10ff */
[-C--:B------:R-:W-:Y:S01]  /*05a0*/  LEA.HI.X.SX32 R17, R8, R4.reuse, 0x1, P1 ;  /* 0x0000000408117211 */ /* 0x080fe200008f0eff */
[----:B---3--:R0:W5:Y:S01]  /*05b0*/  LDG.E.U16 R6, desc[UR18][R12.64] ;  /* 0x000000120c067981 */ /* 0x008162000c1e1500 */
[----:B------:R-:W-:Y:S02]  /*05c0*/  LEA R18, P1, R22, R5, 0x1 ;  /* 0x0000000516127211 */ /* 0x000fe400078208ff */
[-C--:B------:R-:W-:Y:S01]  /*05d0*/  LEA.HI.X.SX32 R15, R10, R4.reuse, 0x1, P0 ;  /* 0x000000040a0f7211 */ /* 0x080fe200000f0eff */
[----:B------:R1:W5:Y:S01]  /*05e0*/  LDG.E.U16 R9, desc[UR18][R20.64] ;  /* 0x0000001214097981 */ /* 0x000362000c1e1500 */
[----:B------:R-:W-:-:S03]  /*05f0*/  LEA.HI.X.SX32 R19, R22, R4, 0x1, P1 ;  /* 0x0000000416137211 */ /* 0x000fc600008f0eff */
[----:B------:R3:W5:Y:S01]  /*0600*/  LDG.E.U16 R8, desc[UR18][R16.64] ;  /* 0x0000001210087981 */ /* 0x000762000c1e1500 */
[----:B0-----:R-:W-:-:S03]  /*0610*/  LEA R12, P0, R24, R5, 0x1 ;  /* 0x00000005180c7211 */ /* 0x001fc600078008ff */
[----:B------:R0:W5:Y:S01]  /*0620*/  LDG.E.U16 R10, desc[UR18][R14.64] ;  /* 0x000000120e0a7981 */ /* 0x000162000c1e1500 */
[C---:B-1----:R-:W-:Y:S01]  /*0630*/  IMAD R20, R7.reuse, 0x4, R28 ;  /* 0x0000000407147824 */ /* 0x042fe200078e021c */
[-C--:B------:R-:W-:Y:S02]  /*0640*/  LEA R22, P1, R26, R5.reuse, 0x1 ;  /* 0x000000051a167211 */ /* 0x080fe400078208ff */
[----:B------:R1:W5:Y:S01]  /*0650*/  LDG.E.U16 R11, desc[UR18][R18.64] ;  /* 0x00000012120b7981 */ /* 0x000362000c1e1500 */
[-C--:B------:R-:W-:Y:S01]  /*0660*/  LEA.HI.X.SX32 R13, R24, R4.reuse, 0x1, P0 ;  /* 0x00000004180d7211 */ /* 0x080fe200000f0eff */
[C---:B------:R-:W-:Y:S01]  /*0670*/  IMAD R24, R7.reuse, 0x4, R20 ;  /* 0x0000000407187824 */ /* 0x040fe200078e0214 */
[-C--:B---3--:R-:W-:Y:S02]  /*0680*/  LEA R16, P0, R28, R5.reuse, 0x1 ;  /* 0x000000051c107211 */ /* 0x088fe400078008ff */
[-C--:B------:R-:W-:Y:S01]  /*0690*/  LEA.HI.X.SX32 R23, R26, R4.reuse, 0x1, P1 ;  /* 0x000000041a177211 */ /* 0x080fe200008f0eff */
[C---:B------:R-:W-:Y:S01]  /*06a0*/  IMAD R26, R7.reuse, 0x4, R24 ;  /* 0x00000004071a7824 */ /* 0x040fe200078e0218 */
[----:B------:R-:W-:Y:S01]  /*06b0*/  LEA.HI.X.SX32 R17, R28, R4, 0x1, P0 ;  /* 0x000000041c117211 */ /* 0x000fe200000f0eff */
[----:B------:R-:W5:Y:S01]  /*06c0*/  LDG.E.U16 R12, desc[UR18][R12.64] ;  /* 0x000000120c0c7981 */ /* 0x000f62000c1e1500 */
[----:B0-----:R-:W-:Y:S01]  /*06d0*/  LEA R14, P0, R20, R5, 0x1 ;  /* 0x00000005140e7211 */ /* 0x001fe200078008ff */
[----:B------:R-:W-:-:S02]  /*06e0*/  IMAD R28, R7, 0x4, R26 ;  /* 0x00000004071c7824 */ /* 0x000fc400078e021a */
[----:B------:R0:W5:Y:S01]  /*06f0*/  LDG.E.U16 R27, desc[UR18][R22.64] ;  /* 0x00000012161b7981 */ /* 0x000162000c1e1500 */
[-C--:B------:R-:W-:Y:S02]  /*0700*/  LEA.HI.X.SX32 R15, R20, R4.reuse, 0x1, P0 ;  /* 0x00000004140f7211 */ /* 0x080fe400000f0eff */
[-C--:B-1----:R-:W-:Y:S01]  /*0710*/  LEA R18, P0, R24, R5.reuse, 0x1 ;  /* 0x0000000518127211 */ /* 0x082fe200078008ff */
[----:B------:R1:W5:Y:S01]  /*0720*/  LDG.E.U16 R29, desc[UR18][R16.64] ;  /* 0x00000012101d7981 */ /* 0x000362000c1e1500 */
[----:B------:R-:W-:Y:S02]  /*0730*/  LEA R20, P1, R26, R5, 0x1 ;  /* 0x000000051a147211 */ /* 0x000fe400078208ff */
[-C--:B------:R-:W-:Y:S01]  /*0740*/  LEA.HI.X.SX32 R19, R24, R4.reuse, 0x1, P0 ;  /* 0x0000000418137211 */ /* 0x080fe200000f0eff */
[----:B------:R3:W5:Y:S01]  /*0750*/  LDG.E.U16 R13, desc[UR18][R14.64] ;  /* 0x000000120e0d7981 */ /* 0x000762000c1e1500 */
[----:B0-----:R-:W-:Y:S01]  /*0760*/  IMAD R22, R7, 0x4, R28 ;  /* 0x0000000407167824 */ /* 0x001fe200078e021c */
[----:B------:R-:W-:-:S02]  /*0770*/  LEA.HI.X.SX32 R21, R26, R4, 0x1, P1 ;  /* 0x000000041a157211 */ /* 0x000fc400008f0eff */
[----:B------:R0:W5:Y:S01]  /*0780*/  LDG.E.U16 R31, desc[UR18][R18.64] ;  /* 0x00000012121f7981 */ /* 0x000162000c1e1500 */
[CC--:B------:R-:W-:Y:S01]  /*0790*/  LEA R24, P0, R28.reuse, R5.reuse, 0x1 ;  /* 0x000000051c187211 */ /* 0x0c0fe200078008ff */
[C---:B------:R-:W-:Y:S02]  /*07a0*/  IMAD R26, R7.reuse, 0x4, R22 ;  /* 0x00000004071a7824 */ /* 0x040fe400078e0216 */
[----:B------:R4:W5:Y:S01]  /*07b0*/  LDG.E.U16 R32, desc[UR18][R20.64] ;  /* 0x0000001214207981 */ /* 0x000962000c1e1500 */
[----:B------:R-:W-:Y:S01]  /*07c0*/  LEA.HI.X.SX32 R25, R28, R4, 0x1, P0 ;  /* 0x000000041c197211 */ /* 0x000fe200000f0eff */
[----:B------:R-:W-:Y:S01]  /*07d0*/  IMAD R28, R7, 0x4, R26 ;  /* 0x00000004071c7824 */ /* 0x000fe200078e021a */
[----:B-1----:R-:W-:-:S03]  /*07e0*/  LEA R16, P0, R22, R5, 0x1 ;  /* 0x0000000516107211 */ /* 0x002fc600078008ff */
[----:B------:R1:W5:Y:S01]  /*07f0*/  LDG.E.U16 R33, desc[UR18][R24.64] ;  /* 0x0000001218217981 */ /* 0x000362000c1e1500 */
[----:B------:R-:W-:Y:S02]  /*0800*/  LEA.HI.X.SX32 R17, R22, R4, 0x1, P0 ;  /* 0x0000000416117211 */ /* 0x000fe400000f0eff */
[CC--:B---3--:R-:W-:Y:S02]  /*0810*/  LEA R14, P0, R26.reuse, R5.reuse, 0x1 ;  /* 0x000000051a0e7211 */ /* 0x0c8fe400078008ff */
[C---:B------:R-:W-:Y:S01]  /*0820*/  LEA R30, R7.reuse, R28, 0x2 ;  /* 0x0000001c071e7211 */ /* 0x040fe200078e10ff */
[----:B------:R3:W5:Y:S01]  /*0830*/  LDG.E.U16 R34, desc[UR18][R16.64] ;  /* 0x0000001210227981 */ /* 0x000762000c1e1500 */
[-C--:B------:R-:W-:Y:S02]  /*0840*/  LEA.HI.X.SX32 R15, R26, R4.reuse, 0x1, P0 ;  /* 0x000000041a0f7211 */ /* 0x080fe400000f0eff */
[-C--:B0-----:R-:W-:Y:S01]  /*0850*/  LEA R18, P0, R30, R5.reuse, 0x1 ;  /* 0x000000051e127211 */ /* 0x081fe200078008ff */
[----:B------:R-:W-:Y:S01]  /*0860*/  IMAD R26, R7, 0x4, R30 ;  /* 0x00000004071a7824 */ /* 0x000fe200078e021e */
[----:B------:R-:W-:Y:S01]  /*0870*/  LEA R22, P1, R28, R5, 0x1 ;  /* 0x000000051c167211 */ /* 0x000fe200078208ff */
[----:B------:R-:W5:Y:S01]  /*0880*/  LDG.E.U16 R35, desc[UR18][R14.64] ;  /* 0x000000120e237981 */ /* 0x000f62000c1e1500 */
[----:B------:R-:W-:-:S02]  /*0890*/  LEA.HI.X.SX32 R19, R30, R4, 0x1, P0 ;  /* 0x000000041e137211 */ /* 0x000fc400000f0eff */
[-C--:B------:R-:W-:Y:S01]  /*08a0*/  LEA.HI.X.SX32 R23, R28, R4.reuse, 0x1, P1 ;  /* 0x000000041c177211 */ /* 0x080fe200008f0eff */
[C---:B------:R-:W-:Y:S01]  /*08b0*/  IMAD R28, R7.reuse, 0x4, R26 ;  /* 0x00000004071c7824 */ /* 0x040fe200078e021a */
[CC--:B----4-:R-:W-:Y:S01]  /*08c0*/  LEA R20, P0, R26.reuse, R5.reuse, 0x1 ;  /* 0x000000051a147211 */ /* 0x0d0fe200078008ff */
[----:B------:R-:W5:Y:S03]  /*08d0*/  LDG.E.U16 R37, desc[UR18][R18.64] ;  /* 0x0000001212257981 */ /* 0x000f66000c1e1500 */
[-C--:B------:R-:W-:Y:S01]  /*08e0*/  LEA.HI.X.SX32 R21, R26, R4.reuse, 0x1, P0 ;  /* 0x000000041a157211 */ /* 0x080fe200000f0eff */
[C---:B------:R-:W-:Y:S01]  /*08f0*/  IMAD R26, R7.reuse, 0x4, R28 ;  /* 0x00000004071a7824 */ /* 0x040fe200078e021c */
[----:B------:R0:W5:Y:S03]  /*0900*/  LDG.E.U16 R36, desc[UR18][R22.64] ;  /* 0x0000001216247981 */ /* 0x000166000c1e1500 */
[C---:B------:R-:W-:Y:S01]  /*0910*/  IMAD R30, R7.reuse, 0x4, R26 ;  /* 0x00000004071e7824 */ /* 0x040fe200078e021a */
[-C--:B-1----:R-:W-:Y:S01]  /*0920*/  LEA R24, P1, R26, R5.reuse, 0x1 ;  /* 0x000000051a187211 */ /* 0x082fe200078208ff */
[----:B------:R1:W5:Y:S01]  /*0930*/  LDG.E.U16 R39, desc[UR18][R20.64] ;  /* 0x0000001214277981 */ /* 0x000362000c1e1500 */
[----:B---3--:R-:W-:Y:S01]  /*0940*/  LEA R16, P0, R28, R5, 0x1 ;  /* 0x000000051c107211 */ /* 0x008fe200078008ff */
[----:B0-----:R-:W-:Y:S01]  /*0950*/  IMAD R22, R7, 0x4, R30 ;  /* 0x0000000407167824 */ /* 0x001fe200078e021e */
[----:B------:R-:W-:-:S02]  /*0960*/  LEA.HI.X.SX32 R25, R26, R4, 0x1, P1 ;  /* 0x000000041a197211 */ /* 0x000fc400008f0eff */
[-C--:B------:R-:W-:Y:S01]  /*0970*/  LEA.HI.X.SX32 R17, R28, R4.reuse, 0x1, P0 ;  /* 0x000000041c117211 */ /* 0x080fe200000f0eff */
[C---:B------:R-:W-:Y:S01]  /*0980*/  IMAD R26, R7.reuse, 0x4, R22 ;  /* 0x00000004071a7824 */ /* 0x040fe200078e0216 */
[CC--:B------:R-:W-:Y:S01]  /*0990*/  LEA R14, P0, R30.reuse, R5.reuse, 0x1 ;  /* 0x000000051e0e7211 */ /* 0x0c0fe200078008ff */
[----:B------:R0:W5:Y:S02]  /*09a0*/  LDG.E.U16 R41, desc[UR18][R24.64] ;  /* 0x0000001218297981 */ /* 0x000164000c1e1500 */
[C---:B------:R-:W-:Y:S01]  /*09b0*/  IMAD R28, R7.reuse, 0x4, R26 ;  /* 0x00000004071c7824 */ /* 0x040fe200078e021a */
[----:B------:R-:W-:Y:S01]  /*09c0*/  LEA.HI.X.SX32 R15, R30, R4, 0x1, P0 ;  /* 0x000000041e0f7211 */ /* 0x000fe200000f0eff */
[----:B------:R3:W5:Y:S01]  /*09d0*/  LDG.E.U16 R40, desc[UR18][R16.64] ;  /* 0x0000001210287981 */ /* 0x000762000c1e1500 */
[C---:B------:R-:W-:Y:S02]  /*09e0*/  LEA R18, P0, R22.reuse, R5, 0x1 ;  /* 0x0000000516127211 */ /* 0x040fe400078008ff */
[----:B------:R-:W-:Y:S01]  /*09f0*/  LEA R30, R7, R28, 0x2 ;  /* 0x0000001c071e7211 */ /* 0x000fe200078e10ff */
[----:B------:R4:W5:Y:S01]  /*0a00*/  LDG.E.U16 R42, desc[UR18][R14.64] ;  /* 0x000000120e2a7981 */ /* 0x000962000c1e1500 */
[----:B------:R-:W-:-:S02]  /*0a10*/  LEA.HI.X.SX32 R19, R22, R4, 0x1, P0 ;  /* 0x0000000416137211 */ /* 0x000fc400000f0eff */
[-C--:B-1----:R-:W-:Y:S01]  /*0a20*/  LEA R20, P0, R26, R5.reuse, 0x1 ;  /* 0x000000051a147211 */ /* 0x082fe200078008ff */
[C---:B0-----:R-:W-:Y:S01]  /*0a30*/  IMAD R24, R7.reuse, 0x4, R30 ;  /* 0x0000000407187824 */ /* 0x041fe200078e021e */
[-C--:B------:R-:W-:Y:S01]  /*0a40*/  LEA R22, P1, R28, R5.reuse, 0x1 ;  /* 0x000000051c167211 */ /* 0x080fe200078208ff */
        /* <DEDUP_REMOVED lines=8> */
[----:B----4-:R-:W-:Y:S01]  /*0ad0*/  LEA R14, P0, R24, R5, 0x1 ;  /* 0x00000005180e7211 */ /* 0x010fe200078008ff */
[----:B------:R-:W-:-:S02]  /*0ae0*/  IMAD R30, R7, 0x4, R28 ;  /* 0x00000004071e7824 */ /* 0x000fc400078e021c */
[----:B------:R1:W5:Y:S01]  /*0af0*/  LDG.E.U16 R45, desc[UR18][R22.64] ;  /* 0x00000012162d7981 */ /* 0x000362000c1e1500 */
[-C--:B------:R-:W-:Y:S02]  /*0b00*/  LEA.HI.X.SX32 R15, R24, R4.reuse, 0x1, P0 ;  /* 0x00000004180f7211 */ /* 0x080fe400000f0eff */
[-C--:B0-----:R-:W-:Y:S01]  /*0b10*/  LEA R18, P0, R26, R5.reuse, 0x1 ;  /* 0x000000051a127211 */ /* 0x081fe200078008ff */
[----:B------:R0:W5:Y:S01]  /*0b20*/  LDG.E.U16 R46, desc[UR18][R16.64] ;  /* 0x00000012102e7981 */ /* 0x000162000c1e1500 */
[-C--:B------:R-:W-:Y:S02]  /*0b30*/  LEA R24, P1, R28, R5.reuse, 0x1 ;  /* 0x000000051c187211 */ /* 0x080fe400078208ff */
[----:B------:R-:W-:Y:S01]  /*0b40*/  LEA.HI.X.SX32 R19, R26, R4, 0x1, P0 ;  /* 0x000000041a137211 */ /* 0x000fe200000f0eff */
[----:B------:R3:W5:Y:S01]  /*0b50*/  LDG.E.U16 R47, desc[UR18][R14.64] ;  /* 0x000000120e2f7981 */ /* 0x000762000c1e1500 */
[----:B-1----:R-:W-:Y:S01]  /*0b60*/  IMAD R22, R7, 0x4, R30 ;  /* 0x0000000407167824 */ /* 0x002fe200078e021e */
[----:B------:R-:W-:-:S02]  /*0b70*/  LEA R20, P0, R30, R5, 0x1 ;  /* 0x000000051e147211 */ /* 0x000fc400078008ff */
[----:B------:R1:W5:Y:S01]  /*0b80*/  LDG.E.U16 R48, desc[UR18][R18.64] ;  /* 0x0000001212307981 */ /* 0x000362000c1e1500 */
[C---:B------:R-:W-:Y:S01]  /*0b90*/  IMAD R26, R7.reuse, 0x4, R22 ;  /* 0x00000004071a7824 */ /* 0x040fe200078e0216 */
[-C--:B------:R-:W-:Y:S02]  /*0ba0*/  LEA.HI.X.SX32 R21, R30, R4.reuse, 0x1, P0 ;  /* 0x000000041e157211 */ /* 0x080fe400000f0eff */
[-C--:B------:R-:W-:Y:S01]  /*0bb0*/  LEA.HI.X.SX32 R25, R28, R4.reuse, 0x1, P1 ;  /* 0x000000041c197211 */ /* 0x080fe200008f0eff */
[----:B------:R-:W-:Y:S01]  /*0bc0*/  IMAD R28, R7, 0x4, R26 ;  /* 0x00000004071c7824 */ /* 0x000fe200078e021a */
[CC--:B0-----:R-:W-:Y:S01]  /*0bd0*/  LEA R16, P0, R22.reuse, R5.reuse, 0x1 ;  /* 0x0000000516107211 */ /* 0x0c1fe200078008ff */
[----:B------:R0:W5:Y:S03]  /*0be0*/  LDG.E.U16 R20, desc[UR18][R20.64] ;  /* 0x0000001214147981 */ /* 0x000166000c1e1500 */
[----:B------:R-:W-:Y:S01]  /*0bf0*/  LEA.HI.X.SX32 R17, R22, R4, 0x1, P0 ;  /* 0x0000000416117211 */ /* 0x000fe200000f0eff */
[----:B------:R0:W5:Y:S01]  /*0c00*/  LDG.E.U16 R24, desc[UR18][R24.64] ;  /* 0x0000001218187981 */ /* 0x000162000c1e1500 */
[----:B---3--:R-:W-:-:S02]  /*0c10*/  LEA R14, P0, R26, R5, 0x1 ;  /* 0x000000051a0e7211 */ /* 0x008fc400078008ff */
[----:B------:R-:W-:Y:S01]  /*0c20*/  LEA R7, R7, R28, 0x2 ;  /* 0x0000001c07077211 */ /* 0x000fe200078e10ff */
[----:B------:R0:W5:Y:S01]  /*0c30*/  LDG.E.U16 R16, desc[UR18][R16.64] ;  /* 0x0000001210107981 */ /* 0x000162000c1e1500 */
[-C--:B------:R-:W-:Y:S02]  /*0c40*/  LEA.HI.X.SX32 R15, R26, R4.reuse, 0x1, P0 ;  /* 0x000000041a0f7211 */ /* 0x080fe400000f0eff */
[CC--:B------:R-:W-:Y:S02]  /*0c50*/  LEA R22, P1, R28.reuse, R5.reuse, 0x1 ;  /* 0x000000051c167211 */ /* 0x0c0fe400078208ff */
[C---:B-1----:R-:W-:Y:S01]  /*0c60*/  LEA R18, P0, R7.reuse, R5, 0x1 ;  /* 0x0000000507127211 */ /* 0x042fe200078008ff */
[----:B------:R0:W5:Y:S01]  /*0c70*/  LDG.E.U16 R14, desc[UR18][R14.64] ;  /* 0x000000120e0e7981 */ /* 0x000162000c1e1500 */
[-C--:B------:R-:W-:Y:S02]  /*0c80*/  LEA.HI.X.SX32 R23, R28, R4.reuse, 0x1, P1 ;  /* 0x000000041c177211 */ /* 0x080fe400008f0eff */
[----:B------:R-:W-:-:S03]  /*0c90*/  LEA.HI.X.SX32 R19, R7, R4, 0x1, P0 ;  /* 0x0000000407137211 */ /* 0x000fc600000f0eff */
[----:B------:R0:W5:Y:S04]  /*0ca0*/  LDG.E.U16 R22, desc[UR18][R22.64] ;  /* 0x0000001216167981 */ /* 0x000168000c1e1500 */
[----:B------:R0:W5:Y:S01]  /*0cb0*/  LDG.E.U16 R18, desc[UR18][R18.64] ;  /* 0x0000001212127981 */ /* 0x000162000c1e1500 */
[----:B------:R-:W-:Y:S02]  /*0cc0*/  SHF.R.U32.HI R4, RZ, 0x5, R0 ;  /* 0x00000005ff047819 */ /* 0x000fe40000011600 */
[----:B--2---:R-:W-:Y:S02]  /*0cd0*/  R2UR UR11, R38 ;  /* 0x00000000260b72ca */ /* 0x004fe400000e0000 */
[----:B------:R-:W-:Y:S02]  /*0ce0*/  R2UR UR49, R4 ;  /* 0x00000000043172ca */ /* 0x000fe400000e0000 */
[----:B------:R-:W-:-:S02]  /*0cf0*/  LOP3.LUT R4, R0, 0xc0, RZ, 0xc0, !PT ;  /* 0x000000c000047812 */ /* 0x000fc400078ec0ff */
[----:B------:R-:W-:Y:S02]  /*0d00*/  LOP3.LUT R38, R0, 0xff, RZ, 0xc0, !PT ;  /* 0x000000ff00267812 */ /* 0x000fe400078ec0ff */
[----:B------:R-:W-:-:S03]  /*0d10*/  SHF.R.U32.HI R5, RZ, 0x2, R4 ;  /* 0x00000002ff057819 */ /* 0x000fc60000011604 */
[----:B------:R-:W-:-:S05]  /*0d20*/  IMAD.SHL.U32 R4, R38, 0x2, RZ ;  /* 0x0000000226047824 */ /* 0x000fca00078e00ff */
[----:B------:R-:W-:Y:S01]  /*0d30*/  LOP3.LUT R5, R4, R5, RZ, 0x3c, !PT ;  /* 0x0000000504057212 */ /* 0x000fe200078e3cff */
[----:B0-----:R-:W-:Y:S06]  /*0d40*/  BRA.U UP1, `(.L_x_5) ;  /* 0x0000000101187547 */ /* 0x001fec000b800000 */
[----:B------:R-:W-:Y:S01]  /*0d50*/  ELECT P0, URZ, PT ;  /* 0x0000000000ff782f */ /* 0x000fe20003800000 */
[----:B------:R-:W-:Y:S01]  /*0d60*/  IMAD.MOV.U32 R4, RZ, RZ, 0x1 ;  /* 0x00000001ff047424 */ /* 0x000fe200078e00ff */
[----:B------:R-:W-:Y:S01]  /*0d70*/  UMOV UR4, 0x40 ;  /* 0x0000004000047882 */ /* 0x000fe20000000000 */
[----:B------:R-:W-:Y:S01]  /*0d80*/  UVIRTCOUNT.DEALLOC.SMPOOL 0x80 ;  /* 0x000000800000784c */ /* 0x000fe20000000000 */
[----:B------:R-:W-:-:S09]  /*0d90*/  ULEA UR4, UR6, UR4, 0x18 ;  /* 0x0000000406047291 */ /* 0x000fd2000f8ec0ff */
[----:B------:R0:W-:Y:S03]  /*0da0*/  @P0 STS.U8 [UR4], R4 ;  /* 0x00000004ff000988 */ /* 0x0001e60008000004 */
.L_x_5:
[----:B------:R-:W1:Y:S01]  /*0db0*/  LDCU.64 UR68, c[0x0][0x3c0] ;  /* 0x00007800ff4477ac */ /* 0x000e620008000a00 */
[----:B-----5:R-:W-:Y:S01]  /*0dc0*/  STS.U16 [R5+UR10+0x400], R8 ;  /* 0x0004000805007988 */ /* 0x020fe2000800040a */
[C---:B0-----:R-:W-:Y:S01]  /*0dd0*/  LOP3.LUT R4, R0.reuse, 0x7f, RZ, 0xc0, !PT ;  /* 0x0000007f00047812 */ /* 0x041fe200078ec0ff */
[----:B------:R-:W0:Y:S02]  /*0de0*/  LDCU UR4, c[0x0][0x3c8] ;  /* 0x00007900ff0477ac */ /* 0x000e240008000800 */
[----:B------:R2:W-:Y:S01]  /*0df0*/  STS.U16 [R5+UR10+0x800], R9 ;  /* 0x0008000905007988 */ /* 0x0005e2000800040a */
[----:B------:R-:W-:Y:S01]  /*0e00*/  LOP3.LUT R7, R5, 0x40, RZ, 0x3c, !PT ;  /* 0x0000004005077812 */ /* 0x000fe200078e3cff */
[----:B------:R-:W-:Y:S02]  /*0e10*/  USHF.L.U32 UR48, UR49, 0x15, URZ ;  /* 0x0000001531307899 */ /* 0x000fe400080006ff */
[----:B------:R3:W-:Y:S01]  /*0e20*/  STS.U16 [R5+UR10], R6 ;  /* 0x0000000605007988 */ /* 0x0007e2000800040a */
[----:B------:R-:W-:Y:S01]  /*0e30*/  ULOP3.LUT UR8, UR49, 0x4, URZ, 0xc0, !UPT ;  /* 0x0000000431087892 */ /* 0x000fe2000f8ec0ff */
[----:B------:R-:W-:Y:S01]  /*0e40*/  LOP3.LUT P4, RZ, R0, 0xff, RZ, 0xc0, !PT ;  /* 0x000000ff00ff7812 */ /* 0x000fe2000788c0ff */
[----:B------:R-:W-:Y:S01]  /*0e50*/  ULOP3.LUT UR48, UR48, 0x600000, URZ, 0xc0, !UPT ;  /* 0x0060000030307892 */ /* 0x000fe2000f8ec0ff */
[----:B------:R-:W-:Y:S01]  /*0e60*/  STS.U16 [R5+UR10+0xc00], R27 ;  /* 0x000c001b05007988 */ /* 0x000fe2000800040a */
[----:B------:R-:W-:Y:S01]  /*0e70*/  UIADD3 UR12, UPT, UPT, UR73, 0x40, URZ ;  /* 0x00000040490c7890 */ /* 0x000fe2000fffe0ff */
[----:B--2---:R-:W2:Y:S01]  /*0e80*/  LDC.64 R8, c[0x0][0x388] ;  /* 0x0000e200ff087b82 */ /* 0x004ea20000000a00 */
[----:B------:R-:W-:Y:S01]  /*0e90*/  UIADD3 UR13, UPT, UPT, UR11, UR48, URZ ;  /* 0x000000300b0d7290 */ /* 0x000fe2000fffe0ff */
[----:B------:R4:W-:Y:S01]  /*0ea0*/  STS.U16 [R5+UR10+0x1000], R13 ;  /* 0x0010000d05007988 */ /* 0x0009e2000800040a */
[----:B-1----:R-:W-:Y:S01]  /*0eb0*/  UIMAD UR68, UR9, UR68, URZ ;  /* 0x00000044094472a4 */ /* 0x002fe2000f8e02ff */
[----:B---3--:R-:W-:Y:S01]  /*0ec0*/  SHF.R.U32.HI R6, RZ, 0x7, R0 ;  /* 0x00000007ff067819 */ /* 0x008fe20000011600 */
[----:B------:R-:W-:Y:S01]  /*0ed0*/  ULEA UR13, UR8, UR13, 0x4 ;  /* 0x0000000d080d7291 */ /* 0x000fe2000f8e20ff */
[----:B------:R-:W-:Y:S01]  /*0ee0*/  STS.U16 [R5+UR10+0x1400], R32 ;  /* 0x0014002005007988 */ /* 0x000fe2000800040a */
[----:B0-----:R-:W-:Y:S01]  /*0ef0*/  IMAD R4, R4, UR4, RZ ;  /* 0x0000000404047c24 */ /* 0x001fe2000f8e02ff */
[----:B------:R-:W-:Y:S01]  /*0f00*/  USHF.L.U32 UR6, UR68, 0x1, URZ ;  /* 0x0000000144067899 */ /* 0x000fe200080006ff */
[----:B------:R-:W-:Y:S01]  /*0f10*/  IMAD.U32 R15, RZ, RZ, UR69 ;  /* 0x00000045ff0f7e24 */ /* 0x000fe2000f8e00ff */
[----:B------:R-:W-:Y:S01]  /*0f20*/  STS.U16 [R5+UR10+0x1800], R34 ;  /* 0x0018002205007988 */ /* 0x000fe2000800040a */
[----:B------:R-:W-:Y:S01]  /*0f30*/  UIMAD.WIDE UR4, UR68, 0x2, URZ ;  /* 0x00000002440478a5 */ /* 0x000fe2000f8e02ff */
[----:B----4-:R-:W-:Y:S01]  /*0f40*/  IMAD.U32 R13, RZ, RZ, UR69 ;  /* 0x00000045ff0d7e24 */ /* 0x010fe2000f8e00ff */
[----:B------:R-:W-:Y:S01]  /*0f50*/  VOTEU.ALL UP2, P4 ;  /* 0x0000000000ff7886 */ /* 0x000fe20002040000 */
[----:B------:R-:W-:Y:S01]  /*0f60*/  STS.U16 [R5+UR10+0x1c00], R36 ;  /* 0x001c002405007988 */ /* 0x000fe2000800040a */
[----:B------:R-:W-:-:S03]  /*0f70*/  VOTEU.ALL UP0, P4 ;  /* 0x0000000000ff7886 */ /* 0x000fc60002000000 */
[----:B------:R-:W-:Y:S01]  /*0f80*/  STS.U16 [R5+UR10+0x2000], R39 ;  /* 0x0020002705007988 */ /* 0x000fe2000800040a */
[----:B------:R-:W-:-:S03]  /*0f90*/  UMOV UR4, 0x1 ;  /* 0x0000000100047882 */ /* 0x000fc60000000000 */
[----:B------:R-:W-:Y:S04]  /*0fa0*/  STS.U16 [R5+UR10+0x2400], R41 ;  /* 0x0024002905007988 */ /* 0x000fe8000800040a */
[----:B------:R-:W-:Y:S04]  /*0fb0*/  STS.U16 [R5+UR10+0x2800], R43 ;  /* 0x0028002b05007988 */ /* 0x000fe8000800040a */
[----:B------:R-:W-:Y:S04]  /*0fc0*/  STS.U16 [R5+UR10+0x2c00], R45 ;  /* 0x002c002d05007988 */ /* 0x000fe8000800040a */
[----:B------:R-:W-:Y:S04]  /*0fd0*/  STS.U16 [R5+UR10+0x3000], R47 ;  /* 0x0030002f05007988 */ /* 0x000fe8000800040a */
[----:B------:R-:W-:Y:S04]  /*0fe0*/  STS.U16 [R5+UR10+0x3400], R24 ;  /* 0x0034001805007988 */ /* 0x000fe8000800040a */
[----:B------:R-:W-:Y:S04]  /*0ff0*/  STS.U16 [R5+UR10+0x3800], R16 ;  /* 0x0038001005007988 */ /* 0x000fe8000800040a */
[----:B------:R0:W-:Y:S04]  /*1000*/  STS.U16 [R5+UR10+0x3c00], R22 ;  /* 0x003c001605007988 */ /* 0x0001e8000800040a */
[----:B------:R-:W-:Y:S04]  /*1010*/  STS.U16 [R7+UR10+0x200], R10 ;  /* 0x0002000a07007988 */ /* 0x000fe8000800040a */
[----:B------:R1:W-:Y:S01]  /*1020*/  STS.U16 [R7+UR10+0x600], R11 ;  /* 0x0006000b07007988 */ /* 0x0003e2000800040a */
[----:B0-----:R-:W-:-:S03]  /*1030*/  IMAD.SHL.U32 R5, R4, 0x2, RZ ;  /* 0x0000000204057824 */ /* 0x001fc600078e00ff */
[----:B------:R0:W-:Y:S01]  /*1040*/  STS.U16 [R7+UR10+0xa00], R12 ;  /* 0x000a000c07007988 */ /* 0x0001e2000800040a */
[----:B------:R-:W-:Y:S01]  /*1050*/  IMAD.HI R4, R4, 0x2, RZ ;  /* 0x0000000204047827 */ /* 0x000fe200078e02ff */
[----:B--2---:R-:W-:Y:S02]  /*1060*/  IADD3 R69, P0, P1, R5, UR6, R8 ;  /* 0x0000000605457c10 */ /* 0x004fe4000f91e008 */
[----:B------:R-:W-:Y:S01]  /*1070*/  STS.U16 [R7+UR10+0xe00], R29 ;  /* 0x000e001d07007988 */ /* 0x000fe2000800040a */
[----:B------:R-:W-:Y:S01]  /*1080*/  SGXT.U32 R5, R6, 0x1 ;  /* 0x000000010605781a */ /* 0x000fe20000000000 */
[----:B-1----:R-:W-:Y:S01]  /*1090*/  IMAD.U32 R11, RZ, RZ, UR69 ;  /* 0x00000045ff0b7e24 */ /* 0x002fe2000f8e00ff */
[----:B------:R-:W-:Y:S01]  /*10a0*/  IADD3.X R9, PT, PT, R4, UR5, R9, P0, P1 ;  /* 0x0000000504097c10 */ /* 0x000fe200087e2409 */
[----:B------:R-:W-:Y:S01]  /*10b0*/  STS.U16 [R7+UR10+0x1200], R31 ;  /* 0x0012001f07007988 */ /* 0x000fe2000800040a */
[----:B------:R-:W-:Y:S01]  /*10c0*/  IMAD.U32 R4, RZ, RZ, UR69 ;  /* 0x00000045ff047e24 */ /* 0x000fe2000f8e00ff */
[----:B------:R-:W-:-:S04]  /*10d0*/  @!UP2 UIADD3 UR6, UPT, UPT, -UR4, 0x100000, URZ ;  /* 0x001000000406a890 */ /* 0x000fc8000fffe1ff */
[----:B------:R-:W-:Y:S02]  /*10e0*/  @!UP2 USHF.L.U32 UR7, UR6, 0xb, URZ ;  /* 0x0000000b0607a899 */ /* 0x000fe400080006ff */
[----:B------:R-:W-:Y:S01]  /*10f0*/  @!UP2 USHF.L.U32 UR6, UR6, 0x1, URZ ;  /* 0x000000010606a899 */ /* 0x000fe200080006ff */
[----:B------:R-:W-:Y:S01]  /*1100*/  IMAD R5, R5, UR69, RZ ;  /* 0x0000004505057c24 */ /* 0x000fe2000f8e02ff */
[----:B------:R-:W-:Y:S01]  /*1110*/  STS.U16 [R7+UR10+0x1600], R33 ;  /* 0x0016002107007988 */ /* 0x000fe2000800040a */
[----:B------:R-:W-:Y:S01]  /*1120*/  MOV R8, UR69 ;  /* 0x0000004500087c02 */ /* 0x000fe20008000f00 */
[----:B------:R-:W-:Y:S01]  /*1130*/  IMAD.U32 R10, RZ, RZ, UR69 ;  /* 0x00000045ff0a7e24 */ /* 0x000fe2000f8e00ff */
[----:B0-----:R-:W-:Y:S01]  /*1140*/  PRMT R12, RZ, 0x7610, R12 ;  /* 0x00007610ff0c7816 */ /* 0x001fe2000000000c */
[----:B------:R-:W-:Y:S01]  /*1150*/  STS.U16 [R7+UR10+0x1a00], R35 ;  /* 0x001a002307007988 */ /* 0x000fe2000800040a */
[----:B------:R-:W-:Y:S01]  /*1160*/  IMAD R4, R4, 0x2, R5 ;  /* 0x0000000204047824 */ /* 0x000fe200078e0205 */
[----:B------:R-:W-:-:S02]  /*1170*/  LEA R82, P0, R5, R69, 0x1 ;  /* 0x0000004505527211 */ /* 0x000fc400078008ff */
[----:B------:R-:W-:Y:S01]  /*1180*/  STS.U16 [R7+UR10+0x1e00], R37 ;  /* 0x001e002507007988 */ /* 0x000fe2000800040a */
[----:B------:R-:W-:Y:S01]  /*1190*/  IMAD R6, R11, 0x2, R4 ;  /* 0x000000020b067824 */ /* 0x000fe200078e0204 */
[C---:B------:R-:W-:Y:S02]  /*11a0*/  LEA R80, P1, R4.reuse, R69, 0x1 ;  /* 0x0000004504507211 */ /* 0x040fe400078208ff */
[----:B------:R-:W-:Y:S01]  /*11b0*/  STS.U16 [R7+UR10+0x2200], R40 ;  /* 0x0022002807007988 */ /* 0x000fe2000800040a */
[-C--:B------:R-:W-:Y:S02]  /*11c0*/  LEA.HI.X.SX32 R83, R5, R9.reuse, 0x1, P0 ;  /* 0x0000000905537211 */ /* 0x080fe400000f0eff */
[----:B------:R-:W-:Y:S01]  /*11d0*/  LEA.HI.X.SX32 R81, R4, R9, 0x1, P1 ;  /* 0x0000000904517211 */ /* 0x000fe200008f0eff */
[----:B------:R-:W-:Y:S01]  /*11e0*/  STS.U16 [R7+UR10+0x2600], R42 ;  /* 0x0026002a07007988 */ /* 0x000fe2000800040a */
[----:B------:R-:W-:-:S03]  /*11f0*/  LEA R78, P0, R6, R69, 0x1 ;  /* 0x00000045064e7211 */ /* 0x000fc600078008ff */
[----:B------:R-:W-:Y:S01]  /*1200*/  STS.U16 [R7+UR10+0x2a00], R44 ;  /* 0x002a002c07007988 */ /* 0x000fe2000800040a */
[----:B------:R-:W-:-:S03]  /*1210*/  LEA.HI.X.SX32 R79, R6, R9, 0x1, P0 ;  /* 0x00000009064f7211 */ /* 0x000fc600000f0eff */
[----:B------:R-:W-:Y:S04]  /*1220*/  STS.U16 [R7+UR10+0x2e00], R46 ;  /* 0x002e002e07007988 */ /* 0x000fe8000800040a */
[----:B------:R-:W-:Y:S04]  /*1230*/  STS.U16 [R7+UR10+0x3200], R48 ;  /* 0x0032003007007988 */ /* 0x000fe8000800040a */
[----:B------:R-:W-:Y:S04]  /*1240*/  STS.U16 [R7+UR10+0x3600], R20 ;  /* 0x0036001407007988 */ /* 0x000fe8000800040a */
[----:B------:R-:W-:Y:S04]  /*1250*/  STS.U16 [R7+UR10+0x3a00], R14 ;  /* 0x003a000e07007988 */ /* 0x000fe8000800040a */
[----:B------:R0:W-:Y:S01]  /*1260*/  STS.U16 [R7+UR10+0x3e00], R18 ;  /* 0x003e001207007988 */ /* 0x0001e2000800040a */
[----:B------:R-:W-:Y:S01]  /*1270*/  STTM.16dp32bit_t0_t15.x32 tmem[UR13], RZ ;  /* 0x000000ff000079ed */ /* 0x000fe20008a8000d */
[----:B------:R-:W-:Y:S01]  /*1280*/  STTM.16dp32bit_t16_t31.x32 tmem[UR13+0x20], RZ ;  /* 0x000020ff000079ed */ /* 0x000fe20008aa000d */
[----:B------:R-:W1:Y:S02]  /*1290*/  FENCE.VIEW.ASYNC.T ;  /* 0x00000000000073c6 */ /* 0x000e640000000200 */
[----:B-1----:R-:W-:Y:S01]  /*12a0*/  BAR.SYNC.DEFER_BLOCKING 0x0 ;  /* 0x0000000000007b1d */ /* 0x002fe20000010000 */
[----:B0-----:R-:W-:-:S04]  /*12b0*/  IMAD R7, R13, 0x2, R6 ;  /* 0x000000020d077824 */ /* 0x001fc800078e0206 */
[----:B------:R-:W-:Y:S01]  /*12c0*/  IMAD R8, R8, 0x2, R7 ;  /* 0x0000000208087824 */ /* 0x000fe200078e0207 */
[----:B------:R-:W-:-:S03]  /*12d0*/  LEA R76, P1, R7, R69, 0x1 ;  /* 0x00000045074c7211 */ /* 0x000fc600078208ff */
[----:B------:R-:W-:Y:S01]  /*12e0*/  IMAD R5, R15, 0x2, R8 ;  /* 0x000000020f057824 */ /* 0x000fe200078e0208 */
[----:B------:R-:W-:Y:S02]  /*12f0*/  LEA.HI.X.SX32 R77, R7, R9, 0x1, P1 ;  /* 0x00000009074d7211 */ /* 0x000fe400008f0eff */
[-C--:B------:R-:W-:Y:S01]  /*1300*/  LEA R74, P0, R8, R69.reuse, 0x1 ;  /* 0x00000045084a7211 */ /* 0x080fe200078008ff */
[----:B------:R-:W-:Y:S01]  /*1310*/  IMAD R4, R10, 0x2, R5 ;  /* 0x000000020a047824 */ /* 0x000fe200078e0205 */
[----:B------:R-:W-:Y:S02]  /*1320*/  LEA R72, P1, R5, R69, 0x1 ;  /* 0x0000004505487211 */ /* 0x000fe400078208ff */
[----:B------:R-:W-:Y:S02]  /*1330*/  PRMT R7, RZ, 0x7610, R7 ;  /* 0x00007610ff077816 */ /* 0x000fe40000000007 */
[----:B------:R-:W-:Y:S02]  /*1340*/  LEA R6, R11, R4, 0x1 ;  /* 0x000000040b067211 */ /* 0x000fe400078e08ff */
[----:B------:R-:W-:Y:S01]  /*1350*/  LEA.HI.X.SX32 R73, R5, R9, 0x1, P1 ;  /* 0x0000000905497211 */ /* 0x000fe200008f0eff */
[----:B------:R-:W0:Y:S02]  /*1360*/  FENCE.VIEW.ASYNC.S ;  /* 0x00000000000073c6 */ /* 0x000e240000000000 */
[----:B0-----:R0:W1:Y:S01]  /*1370*/  @!UP0 SYNCS.EXCH.64 URZ, [UR10+0x7000], UR6 ;  /* 0x007000060aff85b2 */ /* 0x0010620008000100 */
[----:B------:R-:W-:Y:S01]  /*1380*/  ISETP.LT.AND P1, PT, RZ, UR12, PT ;  /* 0x0000000cff007c0c */ /* 0x000fe2000bf21270 */
[----:B-1----:R-:W-:Y:S01]  /*1390*/  BAR.SYNC.DEFER_BLOCKING 0x0 ;  /* 0x0000000000007b1d */ /* 0x002fe20000010000 */
[----:B------:R-:W-:-:S02]  /*13a0*/  LEA R68, P3, R6, R69, 0x1 ;  /* 0x0000004506447211 */ /* 0x000fc400078608ff */
[----:B------:R-:W-:Y:S02]  /*13b0*/  LEA R70, P2, R4, R69, 0x1 ;  /* 0x0000004504467211 */ /* 0x000fe400078408ff */
[-C--:B------:R-:W-:Y:S02]  /*13c0*/  LEA.HI.X.SX32 R69, R6, R9.reuse, 0x1, P3 ;  /* 0x0000000906457211 */ /* 0x080fe400018f0eff */
[----:B------:R-:W-:Y:S02]  /*13d0*/  PRMT R11, RZ, 0x7610, R11 ;  /* 0x00007610ff0b7816 */ /* 0x000fe4000000000b */
[-C--:B------:R-:W-:Y:S02]  /*13e0*/  LEA.HI.X.SX32 R75, R8, R9.reuse, 0x1, P0 ;  /* 0x00000009084b7211 */ /* 0x080fe400000f0eff */
[----:B------:R-:W-:Y:S02]  /*13f0*/  LEA.HI.X.SX32 R71, R4, R9, 0x1, P2 ;  /* 0x0000000904477211 */ /* 0x000fe400010f0eff */
[----:B------:R-:W-:-:S02]  /*1400*/  PRMT R6, RZ, 0x7610, R6 ;  /* 0x00007610ff067816 */ /* 0x000fc40000000006 */
[----:B------:R-:W-:Y:S02]  /*1410*/  PRMT R9, RZ, 0x7610, R9 ;  /* 0x00007610ff097816 */ /* 0x000fe40000000009 */
[----:B------:R-:W-:Y:S02]  /*1420*/  PRMT R13, RZ, 0x7610, R13 ;  /* 0x00007610ff0d7816 */ /* 0x000fe4000000000d */
[----:B------:R-:W-:Y:S02]  /*1430*/  PRMT R10, RZ, 0x7610, R10 ;  /* 0x00007610ff0a7816 */ /* 0x000fe4000000000a */
[----:B------:R-:W-:Y:S01]  /*1440*/  PRMT R14, RZ, 0x7610, R14 ;  /* 0x00007610ff0e7816 */ /* 0x000fe2000000000e */
[----:B------:R-:W2:Y:S04]  /*1450*/  @P1 LDG.E.U16 R7, desc[UR18][R82.64] ;  /* 0x0000001252071981 */ /* 0x000ea8000c1e1500 */
[----:B------:R-:W3:Y:S04]  /*1460*/  @P1 LDG.E.U16 R11, desc[UR18][R74.64] ;  /* 0x000000124a0b1981 */ /* 0x000ee8000c1e1500 */
[----:B------:R-:W4:Y:S04]  /*1470*/  @P1 LDG.E.U16 R6, desc[UR18][R80.64] ;  /* 0x0000001250061981 */ /* 0x000f28000c1e1500 */
[----:B------:R-:W4:Y:S04]  /*1480*/  @P1 LDG.E.U16 R12, desc[UR18][R72.64] ;  /* 0x00000012480c1981 */ /* 0x000f28000c1e1500 */
[----:B------:R-:W4:Y:S04]  /*1490*/  @P1 LDG.E.U16 R9, desc[UR18][R78.64] ;  /* 0x000000124e091981 */ /* 0x000f28000c1e1500 */
[----:B------:R-:W4:Y:S04]  /*14a0*/  @P1 LDG.E.U16 R13, desc[UR18][R70.64] ;  /* 0x00000012460d1981 */ /* 0x000f28000c1e1500 */
[----:B------:R-:W4:Y:S04]  /*14b0*/  @P1 LDG.E.U16 R10, desc[UR18][R76.64] ;  /* 0x000000124c0a1981 */ /* 0x000f28000c1e1500 */
[----:B------:R-:W4:Y:S01]  /*14c0*/  @P1 LDG.E.U16 R14, desc[UR18][R68.64] ;  /* 0x00000012440e1981 */ /* 0x000f22000c1e1500 */
[C---:B------:R-:W-:Y:S01]  /*14d0*/  LOP3.LUT R4, R0.reuse, 0x3f, RZ, 0xc0, !PT ;  /* 0x0000003f00047812 */ /* 0x040fe200078ec0ff */
[----:B------:R-:W-:Y:S01]  /*14e0*/  VOTEU.ALL UP0, P4 ;  /* 0x0000000000ff7886 */ /* 0x000fe20002000000 */
[----:B------:R-:W-:Y:S01]  /*14f0*/  SHF.R.S32.HI R5, RZ, 0x7, R0 ;  /* 0x00000007ff057819 */ /* 0x000fe20000011400 */
[----:B------:R-:W-:Y:S01]  /*1500*/  UIADD3 UR14, UPT, UPT, UR11, 0x100000, URZ ;  /* 0x001000000b0e7890 */ /* 0x000fe2000fffe0ff */
[----:B------:R-:W-:Y:S01]  /*1510*/  LOP3.LUT R8, R0, 0x40, RZ, 0xc0, !PT ;  /* 0x0000004000087812 */ /* 0x000fe200078ec0ff */
[----:B------:R-:W-:Y:S01]  /*1520*/  IMAD.SHL.U32 R4, R4, 0x2, RZ ;  /* 0x0000000204047824 */ /* 0x000fe200078e00ff */
[----:B------:R-:W-:Y:S01]  /*1530*/  SGXT R5, R5, 0x1 ;  /* 0x000000010505781a */ /* 0x000fe20000000200 */
[----:B------:R-:W-:-:S02]  /*1540*/  UIADD3 UR15, UPT, UPT, UR48, UR14, URZ ;  /* 0x0000000e300f7290 */ /* 0x000fc4000fffe0ff */
[----:B0-----:R-:W-:-:S04]  /*1550*/  @!UP2 UIADD3 UR6, UPT, UPT, -UR4, 0x100000, URZ ;  /* 0x001000000406a890 */ /* 0x001fc8000fffe1ff */
[----:B------:R-:W-:Y:S02]  /*1560*/  @!UP2 USHF.L.U32 UR7, UR6, 0xb, URZ ;  /* 0x0000000b0607a899 */ /* 0x000fe400080006ff */
[----:B------:R-:W-:Y:S01]  /*1570*/  @!UP2 USHF.L.U32 UR6, UR6, 0x1, URZ ;  /* 0x000000010606a899 */ /* 0x000fe200080006ff */
[----:B------:R-:W-:Y:S01]  /*1580*/  LOP3.LUT R5, R4, 0x90, R5, 0x78, !PT ;  /* 0x0000009004057812 */ /* 0x000fe200078e7805 */
[----:B------:R-:W-:Y:S02]  /*1590*/  ULEA UR15, UR8, UR15, 0x1 ;  /* 0x0000000f080f7291 */ /* 0x000fe4000f8e08ff */
[----:B------:R-:W-:-:S04]  /*15a0*/  @!UP2 UIADD3 UR4, UPT, UPT, -UR4, 0x100000, URZ ;  /* 0x001000000404a890 */ /* 0x000fc8000fffe1ff */
[----:B------:R-:W-:Y:S02]  /*15b0*/  @!UP2 USHF.L.U32 UR5, UR4, 0xb, URZ ;  /* 0x0000000b0405a899 */ /* 0x000fe400080006ff */
[----:B------:R-:W-:Y:S01]  /*15c0*/  @!UP2 USHF.L.U32 UR4, UR4, 0x1, URZ ;  /* 0x000000010404a899 */ /* 0x000fe200080006ff */
[----:B------:R-:W-:Y:S01]  /*15d0*/  ISETP.EQ.U32.AND P2, PT, RZ, UR49, P1 ;  /* 0x00000031ff007c0c */ /* 0x000fe20008f42070 */
[----:B------:R-:W-:-:S05]  /*15e0*/  IMAD R46, R8, 0x20, R5 ;  /* 0x00000020082e7824 */ /* 0x000fca00078e0205 */
[C---:B------:R-:W-:Y:S01]  /*15f0*/  LOP3.LUT R45, R46.reuse, 0x20, RZ, 0x3c, !PT ;  /* 0x000000202e2d7812 */ /* 0x040fe200078e3cff */
[----:B------:R0:W1:Y:S01]  /*1600*/  @!UP0 SYNCS.EXCH.64 URZ, [UR10+0x7008], UR6 ;  /* 0x007008060aff85b2 */ /* 0x0000620008000100 */
[C---:B------:R-:W-:Y:S01]  /*1610*/  LOP3.LUT R44, R46.reuse, 0x40, RZ, 0x3c, !PT ;  /* 0x000000402e2c7812 */ /* 0x040fe200078e3cff */
[----:B------:R-:W-:Y:S01]  /*1620*/  VOTEU.ALL UP0, P4 ;  /* 0x0000000000ff7886 */ /* 0x000fe20002000000 */
[----:B------:R-:W-:Y:S01]  /*1630*/  LOP3.LUT R43, R46, 0x60, RZ, 0x3c, !PT ;  /* 0x000000602e2b7812 */ /* 0x000fe200078e3cff */
[----:B0-----:R-:W-:Y:S02]  /*1640*/  UIADD3 UR7, UPT, UPT, UR10, 0x5000, URZ ;  /* 0x000050000a077890 */ /* 0x001fe4000fffe0ff */
[----:B--2---:R0:W-:Y:S04]  /*1650*/  STS.U16 [R46+UR10+0x4000], R7 ;  /* 0x004000072e007988 */ /* 0x0041e8000800040a */
[----:B---3--:R0:W-:Y:S04]  /*1660*/  STS.U16 [R46+UR10+0x4400], R11 ;  /* 0x0044000b2e007988 */ /* 0x0081e8000800040a */
[----:B----4-:R0:W-:Y:S04]  /*1670*/  STS.U16 [R45+UR10+0x4100], R6 ;  /* 0x004100062d007988 */ /* 0x0101e8000800040a */
[----:B------:R0:W-:Y:S04]  /*1680*/  STS.U16 [R45+UR10+0x4500], R12 ;  /* 0x0045000c2d007988 */ /* 0x0001e8000800040a */
[----:B------:R0:W-:Y:S04]  /*1690*/  STS.U16 [R44+UR10+0x4200], R9 ;  /* 0x004200092c007988 */ /* 0x0001e8000800040a */
[----:B------:R0:W-:Y:S04]  /*16a0*/  STS.U16 [R44+UR10+0x4600], R13 ;  /* 0x0046000d2c007988 */ /* 0x0001e8000800040a */
[----:B------:R0:W-:Y:S04]  /*16b0*/  STS.U16 [R43+UR10+0x4300], R10 ;  /* 0x0043000a2b007988 */ /* 0x0001e8000800040a */
[----:B------:R0:W-:Y:S01]  /*16c0*/  STS.U16 [R43+UR10+0x4700], R14 ;  /* 0x0047000e2b007988 */ /* 0x0001e2000800040a */
[----:B-1----:R1:W-:Y:S06]  /*16d0*/  MEMBAR.ALL.CTA ;  /* 0x0000000000007992 */ /* 0x0023ec0000008000 */
[----:B-1----:R-:W-:Y:S04]  /*16e0*/  FENCE.VIEW.ASYNC.S ;  /* 0x00000000000073c6 */ /* 0x002fe80000000000 */
[----:B------:R-:W1:Y:S02]  /*16f0*/  FENCE.VIEW.ASYNC.S ;  /* 0x00000000000073c6 */ /* 0x000e640000000000 */
[----:B-1----:R0:W1:Y:S02]  /*1700*/  @!UP0 SYNCS.EXCH.64 URZ, [UR10+0x5000], UR4 ;  /* 0x005000040aff85b2 */ /* 0x0020640008000100 */
[----:B-1----:R-:W-:Y:S06]  /*1710*/  BAR.SYNC.DEFER_BLOCKING 0x0 ;  /* 0x0000000000007b1d */ /* 0x002fec0000010000 */
[----:B0-----:R-:W-:Y:S05]  /*1720*/  @!P2 BRA `(.L_x_6) ;  /* 0x0000000000d8a947 */ /* 0x001fea0003800000 */
[----:B------:R-:W-:Y:S02]  /*1730*/  USHF.R.U32.HI UR20, URZ, 0x4, UR10 ;  /* 0x00000004ff147899 */ /* 0x000fe4000801160a */
[----:B------:R-:W-:Y:S02]  /*1740*/  UIADD3 UR5, UPT, UPT, UR10, 0x4000, URZ ;  /* 0x000040000a057890 */ /* 0x000fe4000fffe0ff */
[----:B------:R-:W-:Y:S02]  /*1750*/  USGXT.U32 UR20, UR20, 0xe ;  /* 0x0000000e1414789a */ /* 0x000fe40008000000 */
[----:B------:R-:W-:Y:S02]  /*1760*/  USHF.R.U32.HI UR5, URZ, 0x4, UR5 ;  /* 0x00000004ff057899 */ /* 0x000fe40008011605 */
[----:B------:R-:W-:Y:S02]  /*1770*/  UIADD3 UR32, UP0, UPT, UR20, 0x80, URZ ;  /* 0x0000008014207890 */ /* 0x000fe4000ff1e0ff */
[----:B------:R-:W-:Y:S01]  /*1780*/  USGXT.U32 UR16, UR5, 0xe ;  /* 0x0000000e0510789a */ /* 0x000fe20008000000 */
[----:B------:R-:W-:Y:S01]  /*1790*/  UMOV UR4, URZ ;  /* 0x000000ff00047c82 */ /* 0x000fe20008000000 */
[----:B------:R-:W-:Y:S01]  /*17a0*/  UMOV UR6, URZ ;  /* 0x000000ff00067c82 */ /* 0x000fe20008000000 */
[----:B------:R-:W-:-:S02]  /*17b0*/  UIADD3.X UR33, UPT, UPT, UR4, 0x40004040, URZ, UP0, !UPT ;  /* 0x4000404004217890 */ /* 0x000fc400087fe4ff */
[----:B------:R-:W-:Y:S01]  /*17c0*/  UIADD3 UR40, UP0, UPT, UR16, 0x2, URZ ;  /* 0x0000000210287890 */ /* 0x000fe2000ff1e0ff */
[----:B------:R-:W-:Y:S01]  /*17d0*/  UMOV UR4, UR7 ;  /* 0x0000000700047c82 */ /* 0x000fe20008000000 */
[----:B------:R-:W-:Y:S02]  /*17e0*/  UMOV UR5, URZ ;  /* 0x000000ff00057c82 */ /* 0x000fe40008000000 */
[----:B------:R-:W-:Y:S01]  /*17f0*/  UIADD3.X UR41, UPT, UPT, UR6, 0x40004040, URZ, UP0, !UPT ;  /* 0x4000404006297890 */ /* 0x000fe200087fe4ff */
[----:B------:R-:W-:Y:S01]  /*1800*/  UMOV UR66, UR4 ;  /* 0x0000000400427c82 */ /* 0x000fe20008000000 */
[----:B------:R-:W-:Y:S02]  /*1810*/  UIADD3.64 UR4, UPT, UPT, UR32, 0x80, URZ ;  /* 0x0000008020047897 */ /* 0x000fe4000fffe0ff */
[----:B------:R-:W-:Y:S02]  /*1820*/  UIADD3.64 UR54, UPT, UPT, UR40, 0x2, URZ ;  /* 0x0000000228367897 */ /* 0x000fe4000fffe0ff */
[----:B------:R-:W-:-:S02]  /*1830*/  UIADD3.64 UR42, UPT, UPT, UR32, 0x100, URZ ;  /* 0x00000100202a7897 */ /* 0x000fc4000fffe0ff */
[----:B------:R-:W-:Y:S02]  /*1840*/  UIADD3.64 UR56, UPT, UPT, UR40, 0x4, URZ ;  /* 0x0000000428387897 */ /* 0x000fe4000fffe0ff */
[----:B------:R-:W-:Y:S02]  /*1850*/  UIADD3.64 UR44, UPT, UPT, UR32, 0x180, URZ ;  /* 0x00000180202c7897 */ /* 0x000fe4000fffe0ff */
[----:B------:R-:W-:Y:S02]  /*1860*/  UIADD3.64 UR58, UPT, UPT, UR40, 0x7e, URZ ;  /* 0x0000007e283a7897 */ /* 0x000fe4000fffe0ff */
[----:B------:R-:W-:Y:S02]  /*1870*/  UIADD3.64 UR46, UPT, UPT, UR32, 0x200, URZ ;  /* 0x00000200202e7897 */ /* 0x000fe4000fffe0ff */
[----:B------:R-:W-:Y:S02]  /*1880*/  UIADD3.64 UR60, UPT, UPT, UR40, 0x80, URZ ;  /* 0x00000080283c7897 */ /* 0x000fe4000fffe0ff */
[----:B------:R-:W-:-:S02]  /*1890*/  UIADD3.64 UR50, UPT, UPT, UR32, 0x280, URZ ;  /* 0x0000028020327897 */ /* 0x000fc4000fffe0ff */
[----:B------:R-:W-:Y:S01]  /*18a0*/  UIADD3.64 UR62, UPT, UPT, UR40, 0x82, URZ ;  /* 0x00000082283e7897 */ /* 0x000fe2000fffe0ff */
[----:B------:R-:W-:Y:S01]  /*18b0*/  UMOV UR36, 0x0 ;  /* 0x0000000000247882 */ /* 0x000fe20000000000 */
[----:B------:R-:W-:Y:S01]  /*18c0*/  UMOV UR37, 0x4048010 ;  /* 0x0404801000257882 */ /* 0x000fe20000000000 */
[----:B------:R-:W-:Y:S01]  /*18d0*/  UIADD3.64 UR52, UPT, UPT, UR32, 0x300, URZ ;  /* 0x0000030020347897 */ /* 0x000fe2000fffe0ff */
[----:B------:R-:W-:Y:S01]  /*18e0*/  UMOV UR21, 0x40004040 ;  /* 0x4000404000157882 */ /* 0x000fe20000000000 */
[----:B------:R-:W-:Y:S01]  /*18f0*/  UIADD3.64 UR64, UPT, UPT, UR40, 0x84, URZ ;  /* 0x0000008428407897 */ /* 0x000fe2000fffe0ff */
[----:B------:R-:W-:Y:S01]  /*1900*/  UMOV UR17, 0x40004040 ;  /* 0x4000404000117882 */ /* 0x000fe20000000000 */
[----:B------:R-:W-:Y:S01]  /*1910*/  UMOV UR34, 0x0 ;  /* 0x0000000000227882 */ /* 0x000fe20000000000 */
[----:B------:R-:W-:Y:S01]  /*1920*/  UMOV UR35, 0x4048010 ;  /* 0x0404801000237882 */ /* 0x000fe20000000000 */
[----:B------:R-:W-:Y:S01]  /*1930*/  UMOV UR30, 0x0 ;  /* 0x00000000001e7882 */ /* 0x000fe20000000000 */
[----:B------:R-:W-:Y:S01]  /*1940*/  UMOV UR31, 0x4048010 ;  /* 0x04048010001f7882 */ /* 0x000fe20000000000 */
[----:B------:R0:W-:Y:S01]  /*1950*/  UTCHMMA gdesc[UR20], gdesc[UR16], tmem[UR14], tmem[UR36], idesc[UR37], !UPT ;  /* 0x00ff2410140075ea */ /* 0x0001e2000f80000e */
[----:B------:R-:W-:Y:S01]  /*1960*/  UMOV UR28, 0x0 ;  /* 0x00000000001c7882 */ /* 0x000fe20000000000 */
[----:B------:R-:W-:Y:S01]  /*1970*/  UMOV UR29, 0x4048010 ;  /* 0x04048010001d7882 */ /* 0x000fe20000000000 */
[----:B------:R0:W-:Y:S01]  /*1980*/  UTCHMMA gdesc[UR32], gdesc[UR40], tmem[UR14], tmem[UR34], idesc[UR35], UPT ;  /* 0x00ff2228200075ea */ /* 0x0001e2000b80000e */
        /* <DEDUP_REMOVED lines=12> */
[----:B------:R0:W-:Y:S01]  /*1a50*/  UTCHMMA gdesc[UR50], gdesc[UR62], tmem[UR14], tmem[UR22], idesc[UR23], UPT ;  /* 0x00ff163e320075ea */ /* 0x0001e2000b80000e */
[----:B------:R0:W-:Y:S01]  /*1a60*/  UTCHMMA gdesc[UR52], gdesc[UR64], tmem[UR14], tmem[UR38], idesc[UR39], UPT ;  /* 0x00ff2640340075ea */ /* 0x0001e2000b80000e */
[----:B------:R0:W-:Y:S01]  /*1a70*/  UTCBAR [UR66], URZ ;  /* 0x000000ff420073e9 */ /* 0x0001e200080000ff */
[----:B------:R-:W-:Y:S01]  /*1a80*/  NOP ;  /* 0x0000000000007918 */ /* 0x000fe20000000000 */
.L_x_6:
[----:B------:R-:W-:Y:S05]  /*1a90*/  @!P1 BRA `(.L_x_7) ;  /* 0x0000000000089947 */ /* 0x000fea0003800000 */
[----:B------:R-:W1:Y:S02]  /*1aa0*/  SYNCS.PHASECHK.TRANS64.TRYWAIT P0, [UR10+0x5000], RZ ;  /* 0x005000ffff0075a7 */ /* 0x000e64000800110a */
[----:B-1----:R-:W-:Y:S05]  /*1ab0*/  @!P0 BRA `(.L_x_8) ;  /* 0x0000003800548947 */ /* 0x002fea0003800000 */
.L_x_7:
[----:B------:R-:W-:Y:S01]  /*1ac0*/  BAR.SYNC.DEFER_BLOCKING 0x0 ;  /* 0x0000000000007b1d */ /* 0x000fe20000010000 */
[C---:B------:R-:W-:Y:S02]  /*1ad0*/  LOP3.LUT R48, R0.reuse, 0x80, RZ, 0xc0, !PT ;  /* 0x0000008000307812 */ /* 0x040fe400078ec0ff */
[C---:B------:R-:W-:Y:S02]  /*1ae0*/  LOP3.LUT R37, R0.reuse, 0xf, RZ, 0xc0, !PT ;  /* 0x0000000f00257812 */ /* 0x040fe400078ec0ff */
[C---:B------:R-:W-:Y:S01]  /*1af0*/  LOP3.LUT R49, R0.reuse, 0x10, RZ, 0xc0, !PT ;  /* 0x0000001000317812 */ /* 0x040fe200078ec0ff */
[----:B0-----:R-:W0:Y:S01]  /*1b00*/  LDCU UR4, c[0x0][0x3a8] ;  /* 0x00007500ff0477ac */ /* 0x001e220008000800 */
[----:B------:R-:W-:Y:S01]  /*1b10*/  LOP3.LUT R36, R0, 0x60, RZ, 0xc0, !PT ;  /* 0x0000006000247812 */ /* 0x000fe200078ec0ff */
[----:B------:R-:W-:Y:S01]  /*1b20*/  LDTM.16dp32bit_t0_t15.x4 R4, tmem[UR15] ;  /* 0x0000000f000479ee */ /* 0x000fe20008900000 */
[----:B------:R-:W0:Y:S01]  /*1b30*/  LDTM.16dp32bit_t16_t31.x4 R4, tmem[UR15+0x4] ;  /* 0x0000040f000479ee */ /* 0x000e220008920000 */
[----:B------:R-:W-:Y:S01]  /*1b40*/  SHF.R.U32.HI R10, RZ, 0x4, R48 ;  /* 0x00000004ff0a7819 */ /* 0x000fe20000011630 */
[----:B------:R-:W1:Y:S01]  /*1b50*/  LDCU.64 UR20, c[0x0][0x3d0] ;  /* 0x00007a00ff1477ac */ /* 0x000e620008000a00 */
[----:B------:R-:W-:Y:S01]  /*1b60*/  LEA.HI R42, R36, R37, RZ, 0x1f ;  /* 0x00000025242a7211 */ /* 0x000fe200078ff8ff */
[----:B------:R-:W2:Y:S01]  /*1b70*/  LDC.64 R52, c[0x0][0x390] ;  /* 0x0000e400ff347b82 */ /* 0x000ea20000000a00 */
[----:B------:R-:W-:-:S02]  /*1b80*/  LEA.HI R47, R49, R10, RZ, 0x1e ;  /* 0x0000000a312f7211 */ /* 0x000fc400078ff0ff */
[----:B------:R-:W-:Y:S01]  /*1b90*/  SHF.R.U32.HI R41, RZ, 0x5, R38 ;  /* 0x00000005ff297819 */ /* 0x000fe20000011626 */
[----:B------:R-:W-:Y:S01]  /*1ba0*/  VIADD R50, R42, UR73 ;  /* 0x000000492a327c36 */ /* 0x000fe20008000000 */
[----:B------:R-:W-:Y:S01]  /*1bb0*/  LEA R40, R38, UR10, 0x2 ;  /* 0x0000000a26287c11 */ /* 0x000fe2000f8e10ff */
[C---:B------:R-:W-:Y:S01]  /*1bc0*/  VIADD R9, R47.reuse, 0x2 ;  /* 0x000000022f097836 */ /* 0x040fe20000000000 */
[----:B------:R-:W-:Y:S01]  /*1bd0*/  PRMT R18, RZ, 0x7610, R18 ;  /* 0x00007610ff127816 */ /* 0x000fe20000000012 */
[----:B------:R-:W-:Y:S01]  /*1be0*/  VIADD R11, R47, 0x3 ;  /* 0x000000032f0b7836 */ /* 0x000fe20000000000 */
[----:B------:R-:W-:Y:S01]  /*1bf0*/  ISETP.GE.AND P3, PT, R50, R47, PT ;  /* 0x0000002f3200720c */ /* 0x000fe20003f66270 */
[----:B------:R-:W-:Y:S01]  /*1c00*/  IMAD.SHL.U32 R42, R42, 0x8, RZ ;  /* 0x000000082a2a7824 */ /* 0x000fe200078e00ff */
[C---:B------:R-:W-:Y:S01]  /*1c10*/  ISETP.GE.AND P5, PT, R50.reuse, R9, PT ;  /* 0x000000093200720c */ /* 0x040fe20003fa6270 */
[----:B------:R-:W3:Y:S01]  /*1c20*/  @!P4 SYNCS.CCTL.IV [UR10+0x5000] ;  /* 0x00500000ff00c9b1 */ /* 0x000ee2000800000a */
[C---:B------:R-:W-:Y:S01]  /*1c30*/  ISETP.GT.AND P0, PT, R50.reuse, R47, PT ;  /* 0x0000002f3200720c */ /* 0x040fe20003f04270 */
[----:B------:R-:W-:Y:S01]  /*1c40*/  NOP ;  /* 0x0000000000007918 */ /* 0x000fe20000000000 */
[----:B------:R-:W-:-:S02]  /*1c50*/  ISETP.GE.AND P6, PT, R50, R11, PT ;  /* 0x0000000b3200720c */ /* 0x000fc40003fc6270 */
[----:B------:R-:W-:Y:S02]  /*1c60*/  LOP3.LUT R41, R42, 0x4, R41, 0xf8, !PT ;  /* 0x000000042a297812 */ /* 0x000fe400078ef829 */
[----:B------:R-:W-:Y:S01]  /*1c70*/  PRMT R20, RZ, 0x7610, R20 ;  /* 0x00007610ff147816 */ /* 0x000fe20000000014 */
[----:B0-----:R-:W-:Y:S01]  /*1c80*/  FMUL R6, R6, UR4 ;  /* 0x0000000406067c20 */ /* 0x001fe20008400000 */
[----:B------:R-:W-:Y:S01]  /*1c90*/  FMUL R4, R4, UR4 ;  /* 0x0000000404047c20 */ /* 0x000fe20008400000 */
[----:B------:R-:W-:Y:S01]  /*1ca0*/  FMUL R5, R5, UR4 ;  /* 0x0000000405057c20 */ /* 0x000fe20008400000 */
[----:B------:R-:W-:Y:S01]  /*1cb0*/  FMUL R7, R7, UR4 ;  /* 0x0000000407077c20 */ /* 0x000fe20008400000 */
[----:B-1----:R-:W-:Y:S01]  /*1cc0*/  UIMAD UR4, UR9, UR20, URZ ;  /* 0x00000014090472a4 */ /* 0x002fe2000f8e02ff */
[----:B------:R-:W-:Y:S02]  /*1cd0*/  FSEL R10, R6, -INF , P5 ;  /* 0xff800000060a7808 */ /* 0x000fe40002800000 */
[----:B------:R-:W-:Y:S01]  /*1ce0*/  FSEL R6, R4, -INF , P3 ;  /* 0xff80000004067808 */ /* 0x000fe20001800000 */
[----:B------:R-:W-:Y:S01]  /*1cf0*/  USHF.L.U32 UR6, UR4, 0x1, URZ ;  /* 0x0000000104067899 */ /* 0x000fe200080006ff */
[----:B------:R-:W-:Y:S01]  /*1d00*/  FSEL R9, R5, -INF , P0 ;  /* 0xff80000005097808 */ /* 0x000fe20000000000 */
[----:B------:R-:W-:Y:S01]  /*1d10*/  UIMAD.WIDE UR4, UR4, 0x2, URZ ;  /* 0x00000002040478a5 */ /* 0x000fe2000f8e02ff */
[----:B------:R-:W-:-:S02]  /*1d20*/  FSEL R12, R7, -INF , P6 ;  /* 0xff800000070c7808 */ /* 0x000fc40003000000 */
[----:B------:R-:W-:Y:S02]  /*1d30*/  FMNMX3 R5, R6, R9, R10, !PT ;  /* 0x0000000906057276 */ /* 0x000fe4000780000a */
[----:B------:R-:W-:Y:S02]  /*1d40*/  LOP3.LUT R4, R0, 0x1f, RZ, 0xc0, !PT ;  /* 0x0000001f00047812 */ /* 0x000fe400078ec0ff */
[----:B------:R-:W-:Y:S02]  /*1d50*/  FMNMX R5, R12, R5, !PT ;  /* 0x000000050c057209 */ /* 0x000fe40007800000 */
[----:B------:R-:W-:Y:S01]  /*1d60*/  ISETP.GE.U32.AND P5, PT, R4, 0x10, PT ;  /* 0x000000100400780c */ /* 0x000fe20003fa6070 */
[----:B------:R-:W-:Y:S01]  /*1d70*/  IMAD R4, R37, UR21, RZ ;  /* 0x0000001525047c24 */ /* 0x000fe2000f8e02ff */
[----:B------:R-:W-:Y:S01]  /*1d80*/  ISETP.GE.U32.AND P6, PT, R38, 0x80, PT ;  /* 0x000000802600780c */ /* 0x000fe20003fc6070 */
[----:B------:R-:W0:Y:S01]  /*1d90*/  SHFL.BFLY PT, R14, R5, 0x10, 0x1f ;  /* 0x0e001f00050e7f89 */ /* 0x000e2200000e0000 */
[----:B------:R-:W-:-:S02]  /*1da0*/  PRMT R22, RZ, 0x7610, R22 ;  /* 0x00007610ff167816 */ /* 0x000fc40000000016 */
[----:B------:R-:W-:Y:S02]  /*1db0*/  PRMT R24, RZ, 0x7610, R24 ;  /* 0x00007610ff187816 */ /* 0x000fe40000000018 */
[----:B------:R-:W-:Y:S02]  /*1dc0*/  PRMT R26, RZ, 0x7610, R26 ;  /* 0x00007610ff1a7816 */ /* 0x000fe4000000001a */
[----:B0-----:R-:W-:Y:S01]  /*1dd0*/  FMNMX R14, R5, R14, !PT ;  /* 0x0000000e050e7209 */ /* 0x001fe20007800000 */
[C---:B------:R-:W-:Y:S02]  /*1de0*/  IMAD.SHL.U32 R5, R4.reuse, 0x2, RZ ;  /* 0x0000000204057824 */ /* 0x040fe400078e00ff */
[----:B------:R-:W-:Y:S02]  /*1df0*/  IMAD.HI R4, R4, 0x2, RZ ;  /* 0x0000000204047827 */ /* 0x000fe400078e02ff */
[----:B---3--:R-:W-:Y:S01]  /*1e00*/  @!P5 STS [R41+UR10+0x4000], R14 ;  /* 0x0040000e2900d988 */ /* 0x008fe2000800080a */
[----:B------:R-:W-:Y:S01]  /*1e10*/  BAR.SYNC.DEFER_BLOCKING 0x0 ;  /* 0x0000000000007b1d */ /* 0x000fe20000010000 */
[----:B--2---:R-:W-:-:S04]  /*1e20*/  IADD3 R52, P0, P3, R5, UR6, R52 ;  /* 0x0000000605347c10 */ /* 0x004fc8000fb1e034 */
[----:B------:R-:W-:Y:S02]  /*1e30*/  IADD3.X R17, PT, PT, R4, UR5, R53, P0, P3 ;  /* 0x0000000504117c10 */ /* 0x000fe400087e6435 */
[----:B------:R-:W-:-:S04]  /*1e40*/  LOP3.LUT P0, RZ, R0, 0x1, RZ, 0xc0, !PT ;  /* 0x0000000100ff7812 */ /* 0x000fc8000780c0ff */
[----:B------:R-:W-:Y:S01]  /*1e50*/  ISETP.LT.U32.AND P0, PT, R38, 0x80, !P0 ;  /* 0x000000802600780c */ /* 0x000fe20004701070 */
[----:B------:R-:W0:Y:S04]  /*1e60*/  @!P6 LDS R13, [R40+0x4000] ;  /* 0x00400000280de984 */ /* 0x000e280000000800 */
[----:B0-----:R-:W0:Y:S02]  /*1e70*/  SHFL.BFLY PT, R16, R13, 0x1, 0x1f ;  /* 0x0c201f000d107f89 */ /* 0x001e2400000e0000 */
[----:B0-----:R-:W-:-:S06]  /*1e80*/  FMNMX R5, R13, R16, !PT ;  /* 0x000000100d057209 */ /* 0x001fcc0007800000 */
[----:B------:R-:W-:Y:S01]  /*1e90*/  @P0 STS [R40+0x4000], R5 ;  /* 0x0040000528000388 */ /* 0x000fe20000000800 */
[----:B------:R-:W-:Y:S06]  /*1ea0*/  BAR.SYNC.DEFER_BLOCKING 0x0 ;  /* 0x0000000000007b1d */ /* 0x000fec0000010000 */
[----:B------:R-:W0:Y:S02]  /*1eb0*/  LDS R87, [R42+UR10+0x4000] ;  /* 0x0040000a2a577984 */ /* 0x000e240008000800 */
[----:B0-----:R-:W-:-:S05]  /*1ec0*/  FMNMX R87, R87, -INF , !PT ;  /* 0xff80000057577809 */ /* 0x001fca0007800000 */
[--C-:B------:R-:W-:Y:S01]  /*1ed0*/  FADD R6, R6, -R87.reuse ;  /* 0x8000005706067221 */ /* 0x100fe20000000000 */
[--C-:B------:R-:W-:Y:S01]  /*1ee0*/  FADD R9, R9, -R87.reuse ;  /* 0x8000005709097221 */ /* 0x100fe20000000000 */
[--C-:B------:R-:W-:Y:S01]  /*1ef0*/  FADD R10, R10, -R87.reuse ;  /* 0x800000570a0a7221 */ /* 0x100fe20000000000 */
[----:B------:R-:W-:Y:S01]  /*1f00*/  FADD R12, R12, -R87 ;  /* 0x800000570c0c7221 */ /* 0x000fe20000000000 */
[----:B------:R-:W-:Y:S01]  /*1f10*/  FMUL R6, R6, 1.4426950216293334961 ;  /* 0x3fb8aa3b06067820 */ /* 0x000fe20000400000 */
[----:B------:R-:W-:Y:S01]  /*1f20*/  FMUL R9, R9, 1.4426950216293334961 ;  /* 0x3fb8aa3b09097820 */ /* 0x000fe20000400000 */
[----:B------:R-:W-:Y:S01]  /*1f30*/  FMUL R10, R10, 1.4426950216293334961 ;  /* 0x3fb8aa3b0a0a7820 */ /* 0x000fe20000400000 */
[----:B------:R-:W-:Y:S01]  /*1f40*/  FMUL R12, R12, 1.4426950216293334961 ;  /* 0x3fb8aa3b0c0c7820 */ /* 0x000fe20000400000 */
[----:B------:R-:W-:Y:S08]  /*1f50*/  MUFU.EX2 R7, R6 ;  /* 0x0000000600077308 */ /* 0x000ff00000000800 */
[----:B------:R0:W1:Y:S08]  /*1f60*/  MUFU.EX2 R14, R9 ;  /* 0x00000009000e7308 */ /* 0x0000700000000800 */
[----:B------:R-:W2:Y:S01]  /*1f70*/  MUFU.EX2 R10, R10 ;  /* 0x0000000a000a7308 */ /* 0x000ea20000000800 */
[----:B0-----:R-:W0:Y:S07]  /*1f80*/  LDC R9, c[0x0][0x3d8] ;  /* 0x0000f600ff097b82 */ /* 0x001e2e0000000800 */
[----:B------:R-:W3:Y:S01]  /*1f90*/  MUFU.EX2 R11, R12 ;  /* 0x0000000c000b7308 */ /* 0x000ee20000000800 */
[----:B-1----:R-:W-:-:S04]  /*1fa0*/  FADD R5, R7, R14 ;  /* 0x0000000e07057221 */ /* 0x002fc80000000000 */
[----:B--2---:R-:W-:-:S04]  /*1fb0*/  FADD R4, R10, R5 ;  /* 0x000000050a047221 */ /* 0x004fc80000000000 */
[----:B---3--:R-:W-:Y:S01]  /*1fc0*/  FADD R6, R11, R4 ;  /* 0x000000040b067221 */ /* 0x008fe20000000000 */
[----:B------:R-:W-:-:S04]  /*1fd0*/  SHF.R.U32.HI R4, RZ, 0x4, R0 ;  /* 0x00000004ff047819 */ /* 0x000fc80000011600 */
[----:B------:R-:W1:Y:S01]  /*1fe0*/  SHFL.BFLY PT, R5, R6, 0x10, 0x1f ;  /* 0x0e001f0006057f89 */ /* 0x000e6200000e0000 */
[----:B------:R-:W-:Y:S01]  /*1ff0*/  SGXT.U32 R4, R4, 0x4 ;  /* 0x000000040404781a */ /* 0x000fe20000000000 */
[----:B-1----:R-:W-:Y:S01]  /*2000*/  FADD R16, R6, R5 ;  /* 0x0000000506107221 */ /* 0x002fe20000000000 */
[----:B------:R-:W-:Y:S03]  /*2010*/  BAR.SYNC.DEFER_BLOCKING 0x0 ;  /* 0x0000000000007b1d */ /* 0x000fe60000010000 */
[----:B0-----:R-:W-:Y:S01]  /*2020*/  IMAD R5, R4, R9, RZ ;  /* 0x0000000904057224 */ /* 0x001fe200078e02ff */
[----:B------:R-:W-:-:S04]  /*2030*/  LEA.HI R4, R0, 0x30, RZ, 0x1c ;  /* 0x0000003000047811 */ /* 0x000fc800078fe0ff */
[-C--:B------:R-:W-:Y:S01]  /*2040*/  LEA R66, P3, R5, R52.reuse, 0x1 ;  /* 0x0000003405427211 */ /* 0x080fe200078608ff */
[----:B------:R-:W-:Y:S01]  /*2050*/  IMAD R4, R4, R9, RZ ;  /* 0x0000000904047224 */ /* 0x000fe200078e02ff */
[----:B------:R-:W-:Y:S02]  /*2060*/  LEA R6, R9, R5, 0x4 ;  /* 0x0000000509067211 */ /* 0x000fe400078e20ff */
[----:B------:R-:W-:Y:S02]  /*2070*/  LEA.HI.X.SX32 R67, R5, R17, 0x1, P3 ;  /* 0x0000001105437211 */ /* 0x000fe400018f0eff */
[----:B------:R-:W-:Y:S01]  /*2080*/  LEA R64, P3, R6, R52, 0x1 ;  /* 0x0000003406407211 */ /* 0x000fe200078608ff */
[----:B------:R-:W-:-:S03]  /*2090*/  IMAD R5, R9, 0x10, R6 ;  /* 0x0000001009057824 */ /* 0x000fc600078e0206 */
[----:B------:R-:W-:Y:S02]  /*20a0*/  LEA.HI.X.SX32 R65, R6, R17, 0x1, P3 ;  /* 0x0000001106417211 */ /* 0x000fe400018f0eff */
[----:B------:R-:W-:-:S04]  /*20b0*/  LEA R62, P3, R5, R52, 0x1 ;  /* 0x00000034053e7211 */ /* 0x000fc800078608ff */
[----:B------:R-:W-:Y:S01]  /*20c0*/  LEA.HI.X.SX32 R63, R5, R17, 0x1, P3 ;  /* 0x00000011053f7211 */ /* 0x000fe200018f0eff */
[C---:B------:R-:W-:Y:S01]  /*20d0*/  IMAD R5, R9.reuse, 0x20, R5 ;  /* 0x0000002009057824 */ /* 0x040fe200078e0205 */
[----:B------:R0:W-:Y:S01]  /*20e0*/  @!P5 STS [R41+UR10+0x4000], R16 ;  /* 0x004000102900d988 */ /* 0x0001e2000800080a */
[----:B------:R-:W-:Y:S01]  /*20f0*/  BAR.SYNC.DEFER_BLOCKING 0x0 ;  /* 0x0000000000007b1d */ /* 0x000fe20000010000 */
[----:B------:R-:W-:Y:S01]  /*2100*/  LEA R60, P3, R4, R52, 0x1 ;  /* 0x00000034043c7211 */ /* 0x000fe200078608ff */
[----:B------:R-:W-:-:S03]  /*2110*/  IMAD R6, R9, 0x10, R5 ;  /* 0x0000001009067824 */ /* 0x000fc600078e0205 */
[-C--:B------:R-:W-:Y:S02]  /*2120*/  LEA.HI.X.SX32 R61, R4, R17.reuse, 0x1, P3 ;  /* 0x00000011043d7211 */ /* 0x080fe400018f0eff */
[CC--:B------:R-:W-:Y:S02]  /*2130*/  LEA R58, P3, R5.reuse, R52.reuse, 0x1 ;  /* 0x00000034053a7211 */ /* 0x0c0fe400078608ff */
[----:B------:R-:W-:Y:S02]  /*2140*/  LEA.HI R4, R0, 0x70, RZ, 0x1c ;  /* 0x0000007000047811 */ /* 0x000fe400078fe0ff */
[----:B------:R-:W-:Y:S01]  /*2150*/  LEA.HI.X.SX32 R59, R5, R17, 0x1, P3 ;  /* 0x00000011053b7211 */ /* 0x000fe200018f0eff */
[----:B------:R-:W-:Y:S01]  /*2160*/  IMAD R5, R9, 0x10, R6 ;  /* 0x0000001009057824 */ /* 0x000fe200078e0206 */
[----:B------:R-:W-:Y:S01]  /*2170*/  LEA R56, P3, R6, R52, 0x1 ;  /* 0x0000003406387211 */ /* 0x000fe200078608ff */
[----:B------:R-:W-:Y:S01]  /*2180*/  IMAD R4, R4, R9, RZ ;  /* 0x0000000904047224 */ /* 0x000fe200078e02ff */
[----:B0-----:R-:W-:-:S02]  /*2190*/  PRMT R16, RZ, 0x7610, R16 ;  /* 0x00007610ff107816 */ /* 0x001fc40000000010 */
[-C--:B------:R-:W-:Y:S02]  /*21a0*/  LEA.HI.X.SX32 R57, R6, R17.reuse, 0x1, P3 ;  /* 0x0000001106397211 */ /* 0x080fe400018f0eff */
[CC--:B------:R-:W-:Y:S02]  /*21b0*/  LEA R54, P3, R5.reuse, R52.reuse, 0x1 ;  /* 0x0000003405367211 */ /* 0x0c0fe400078608ff */
[----:B------:R-:W-:Y:S02]  /*21c0*/  PRMT R6, RZ, 0x7610, R6 ;  /* 0x00007610ff067816 */ /* 0x000fe40000000006 */
[----:B------:R-:W-:Y:S01]  /*21d0*/  LEA.HI.X.SX32 R55, R5, R17, 0x1, P3 ;  /* 0x0000001105377211 */ /* 0x000fe200018f0eff */
[----:B------:R-:W0:Y:S01]  /*21e0*/  @!P6 LDS R15, [R40+0x4000] ;  /* 0x00400000280fe984 */ /* 0x000e220000000800 */
[----:B------:R-:W-:-:S04]  /*21f0*/  LEA R52, P3, R4, R52, 0x1 ;  /* 0x0000003404347211 */ /* 0x000fc800078608ff */
[----:B------:R-:W-:Y:S01]  /*2200*/  LEA.HI.X.SX32 R53, R4, R17, 0x1, P3 ;  /* 0x0000001104357211 */ /* 0x000fe200018f0eff */
[----:B0-----:R-:W0:Y:S02]  /*2210*/  SHFL.BFLY PT, R12, R15, 0x1, 0x1f ;  /* 0x0c201f000f0c7f89 */ /* 0x001e2400000e0000 */
[--C-:B0-----:R-:W-:Y:S01]  /*2220*/  FADD R15, R15, R12.reuse ;  /* 0x0000000c0f0f7221 */ /* 0x101fe20000000000 */
[----:B------:R-:W-:-:S04]  /*2230*/  PRMT R12, RZ, 0x7610, R12 ;  /* 0x00007610ff0c7816 */ /* 0x000fc8000000000c */
[----:B------:R0:W-:Y:S01]  /*2240*/  @P0 STS [R40+0x4000], R15 ;  /* 0x0040000f28000388 */ /* 0x0001e20000000800 */
[----:B------:R-:W-:Y:S06]  /*2250*/  BAR.SYNC.DEFER_BLOCKING 0x0 ;  /* 0x0000000000007b1d */ /* 0x000fec0000010000 */
[----:B------:R-:W2:Y:S04]  /*2260*/  @P1 LDG.E.U16 R6, desc[UR18][R66.64] ;  /* 0x0000001242061981 */ /* 0x000ea8000c1e1500 */
[----:B------:R-:W3:Y:S04]  /*2270*/  @P1 LDG.E.U16 R12, desc[UR18][R64.64] ;  /* 0x00000012400c1981 */ /* 0x000ee8000c1e1500 */
[----:B------:R-:W4:Y:S04]  /*2280*/  @P1 LDG.E.U16 R16, desc[UR18][R62.64] ;  /* 0x000000123e101981 */ /* 0x000f28000c1e1500 */
[----:B------:R-:W5:Y:S04]  /*2290*/  @P1 LDG.E.U16 R18, desc[UR18][R60.64] ;  /* 0x000000123c121981 */ /* 0x000f68000c1e1500 */
[----:B------:R-:W5:Y:S04]  /*22a0*/  @P1 LDG.E.U16 R20, desc[UR18][R58.64] ;  /* 0x000000123a141981 */ /* 0x000f68000c1e1500 */
[----:B------:R-:W5:Y:S04]  /*22b0*/  @P1 LDG.E.U16 R22, desc[UR18][R56.64] ;  /* 0x0000001238161981 */ /* 0x000f68000c1e1500 */
[----:B------:R-:W5:Y:S04]  /*22c0*/  @P1 LDG.E.U16 R24, desc[UR18][R54.64] ;  /* 0x0000001236181981 */ /* 0x000f68000c1e1500 */
[----:B------:R-:W5:Y:S01]  /*22d0*/  @P1 LDG.E.U16 R26, desc[UR18][R52.64] ;  /* 0x00000012341a1981 */ /* 0x000f62000c1e1500 */
[----:B------:R-:W-:Y:S01]  /*22e0*/  ISETP.NE.U32.AND P3, PT, R8, RZ, PT ;  /* 0x000000ff0800720c */ /* 0x000fe20003f65070 */
[----:B------:R-:W-:Y:S01]  /*22f0*/  IMAD.SHL.U32 R39, R0, 0x2, RZ ;  /* 0x0000000200277824 */ /* 0x000fe200078e00ff */
[----:B------:R-:W-:Y:S01]  /*2300*/  UIADD3 UR16, UPT, UPT, UR11, 0x80, URZ ;  /* 0x000000800b107890 */ /* 0x000fe2000fffe0ff */
[----:B------:R1:W1:Y:S01]  /*2310*/  LDS R51, [R42+UR10+0x4000] ;  /* 0x0040000a2a337984 */ /* 0x0002620008000800 */
[----:B------:R-:W-:-:S02]  /*2320*/  SEL R4, RZ, 0x90, !P3 ;  /* 0x00000090ff047807 */ /* 0x000fc40005800000 */
[----:B------:R-:W-:Y:S01]  /*2330*/  UIADD3 UR17, UPT, UPT, UR48, UR8, UR16 ;  /* 0x0000000830117290 */ /* 0x000fe2000fffe010 */
[----:B------:R-:W-:Y:S02]  /*2340*/  F2FP.F16.F32.PACK_AB R14, R14, R7 ;  /* 0x000000070e0e723e */ /* 0x000fe400000000ff */
[----:B------:R-:W-:Y:S01]  /*2350*/  LOP3.LUT R39, R4, 0x17e, R39, 0x78, !PT ;  /* 0x0000017e04277812 */ /* 0x000fe200078e7827 */
[----:B------:R-:W-:Y:S01]  /*2360*/  BAR.SYNC.DEFER_BLOCKING 0x0 ;  /* 0x0000000000007b1d */ /* 0x000fe20000010000 */
[----:B------:R-:W-:Y:S01]  /*2370*/  FADD R4, -R87, -INF ;  /* 0xff80000057047421 */ /* 0x000fe20000000100 */
[----:B0-----:R-:W-:-:S03]  /*2380*/  F2FP.F16.F32.PACK_AB R15, R11, R10 ;  /* 0x0000000a0b0f723e */ /* 0x001fc600000000ff */
[----:B------:R-:W-:Y:S01]  /*2390*/  FMUL R84, R4, 1.4426950216293334961 ;  /* 0x3fb8aa3b04547820 */ /* 0x000fe20000400000 */
[----:B--2---:R0:W-:Y:S04]  /*23a0*/  STS.U16 [R39+UR10+0x4000], R6 ;  /* 0x0040000627007988 */ /* 0x0041e8000800040a */
[----:B---3--:R0:W-:Y:S04]  /*23b0*/  STS.U16 [R39+UR10+0x4200], R12 ;  /* 0x0042000c27007988 */ /* 0x0081e8000800040a */
[----:B----4-:R0:W-:Y:S04]  /*23c0*/  STS.U16 [R39+UR10+0x4400], R16 ;  /* 0x0044001027007988 */ /* 0x0101e8000800040a */
[----:B-----5:R0:W-:Y:S04]  /*23d0*/  STS.U16 [R39+UR10+0x4600], R18 ;  /* 0x0046001227007988 */ /* 0x0201e8000800040a */
[----:B------:R0:W-:Y:S04]  /*23e0*/  STS.U16 [R39+UR10+0x4800], R20 ;  /* 0x0048001427007988 */ /* 0x0001e8000800040a */
[----:B------:R0:W-:Y:S04]  /*23f0*/  STS.U16 [R39+UR10+0x4a00], R22 ;  /* 0x004a001627007988 */ /* 0x0001e8000800040a */
[----:B------:R0:W-:Y:S04]  /*2400*/  STS.U16 [R39+UR10+0x4c00], R24 ;  /* 0x004c001827007988 */ /* 0x0001e8000800040a */
[----:B------:R0:W-:Y:S01]  /*2410*/  STS.U16 [R39+UR10+0x4e00], R26 ;  /* 0x004e001a27007988 */ /* 0x0001e2000800040a */
[----:B-1----:R-:W-:Y:S05]  /*2420*/  @!P1 BRA `(.L_x_9) ;  /* 0x0000000000089947 */ /* 0x002fea0003800000 */
[----:B------:R1:W-:Y:S01]  /*2430*/  STTM.16dp32bit_t0_t15.x2 tmem[UR17], R14 ;  /* 0x0000000e000079ed */ /* 0x0003e20008880011 */
[----:B------:R1:W-:Y:S02]  /*2440*/  STTM.16dp32bit_t16_t31.x2 tmem[UR17+0x2], R14 ;  /* 0x0000020e000079ed */ /* 0x0003e400088a0011 */
.L_x_9:
[----:B------:R-:W2:Y:S02]  /*2450*/  FENCE.VIEW.ASYNC.T ;  /* 0x00000000000073c6 */ /* 0x000ea40000000200 */
[----:B--2---:R-:W-:Y:S06]  /*2460*/  BAR.SYNC.DEFER_BLOCKING 0x0 ;  /* 0x0000000000007b1d */ /* 0x004fec0000010000 */
[----:B------:R-:W2:Y:S01]  /*2470*/  MUFU.EX2 R84, R84 ;  /* 0x0000005400547308 */ /* 0x000ea20000000800 */
[----:B01----:R-:W0:Y:S01]  /*2480*/  LDTM.16dp32bit_t0_t15.x32 R4, tmem[UR13] ;  /* 0x0000000d000479ee */ /* 0x003e220008a80000 */
[----:B------:R-:W1:Y:S01]  /*2490*/  LDTM.16dp32bit_t16_t31.x32 R4, tmem[UR13+0x20] ;  /* 0x0000200d000479ee */ /* 0x000e620008aa0000 */
[----:B------:R-:W-:Y:S01]  /*24a0*/  NOP ;  /* 0x0000000000007918 */ /* 0x000fe20000000000 */
[----:B------:R-:W-:Y:S05]  /*24b0*/  @!P1 BRA `(.L_x_10) ;  /* 0x0000000000889947 */ /* 0x000fea0003800000 */
[C---:B012---:R-:W-:Y:S01]  /*24c0*/  FMUL R4, R84.reuse, R4 ;  /* 0x0000000454047220 */ /* 0x047fe20000400000 */
[C---:B------:R-:W-:Y:S01]  /*24d0*/  FMUL R5, R84.reuse, R5 ;  /* 0x0000000554057220 */ /* 0x040fe20000400000 */
        /* <DEDUP_REMOVED lines=29> */
[----:B------:R-:W-:-:S04]  /*26b0*/  FMUL R35, R84, R35 ;  /* 0x0000002354237220 */ /* 0x000fc80000400000 */
[----:B------:R3:W-:Y:S01]  /*26c0*/  STTM.16dp32bit_t0_t15.x32 tmem[UR13], R4 ;  /* 0x00000004000079ed */ /* 0x0007e20008a8000d */
[----:B------:R3:W-:Y:S02]  /*26d0*/  STTM.16dp32bit_t16_t31.x32 tmem[UR13+0x20], R4 ;  /* 0x00002004000079ed */ /* 0x0007e40008aa000d */
.L_x_10:
[----:B-1----:R-:W1:Y:S02]  /*26e0*/  FENCE.VIEW.ASYNC.T ;  /* 0x00000000000073c6 */ /* 0x002e640000000200 */
[----:B-1----:R-:W-:Y:S01]  /*26f0*/  BAR.SYNC.DEFER_BLOCKING 0x0 ;  /* 0x0000000000007b1d */ /* 0x002fe20000010000 */
[----:B--2---:R-:W-:Y:S01]  /*2700*/  FADD R51, R84, R51 ;  /* 0x0000003354337221 */ /* 0x004fe20000000000 */
[----:B------:R-:W-:Y:S01]  /*2710*/  UIADD3 UR72, UPT, UPT, UR10, 0x7000, URZ ;  /* 0x000070000a487890 */ /* 0x000fe2000fffe0ff */
[----:B------:R-:W-:-:S03]  /*2720*/  FSEL R87, R87, -INF , P1 ;  /* 0xff80000057577808 */ /* 0x000fc60000800000 */
[----:B------:R-:W-:Y:S01]  /*2730*/  FSEL R51, R51, 1, P1 ;  /* 0x3f80000033337808 */ /* 0x000fe20000800000 */
[----:B------:R1:W-:Y:S06]  /*2740*/  MEMBAR.ALL.CTA ;  /* 0x0000000000007992 */ /* 0x0003ec0000008000 */
[----:B-1----:R-:W1:Y:S02]  /*2750*/  FENCE.VIEW.ASYNC.S ;  /* 0x00000000000073c6 */ /* 0x002e640000000000 */
[----:B-1----:R-:W-:Y:S06]  /*2760*/  BAR.SYNC.DEFER_BLOCKING 0x0 ;  /* 0x0000000000007b1d */ /* 0x002fec0000010000 */
[----:B------:R-:W-:Y:S05]  /*2770*/  @!P2 BRA `(.L_x_11) ;  /* 0x000000000044a947 */ /* 0x000fea0003800000 */
[----:B------:R-:W-:Y:S01]  /*2780*/  UIADD3 UR4, UPT, UPT, UR10, 0x4000, URZ ;  /* 0x000040000a047890 */ /* 0x000fe2000fffe0ff */
[----:B------:R-:W-:Y:S01]  /*2790*/  BSSY.RECONVERGENT B0, `(.L_x_12) ;  /* 0x000000e000007945 */ /* 0x000fe20003800200 */
[----:B------:R-:W-:Y:S02]  /*27a0*/  ELECT P1, URZ, PT ;  /* 0x0000000000ff782f */ /* 0x000fe40003820000 */
[----:B------:R-:W-:Y:S01]  /*27b0*/  USHF.R.U32.HI UR4, URZ, 0x4, UR4 ;  /* 0x00000004ff047899 */ /* 0x000fe20008011604 */
[----:B------:R-:W-:Y:S01]  /*27c0*/  UMOV UR22, 0x0 ;  /* 0x0000000000167882 */ /* 0x000fe20000000000 */
[----:B------:R-:W-:Y:S02]  /*27d0*/  UMOV UR23, 0x4200010 ;  /* 0x0420001000177882 */ /* 0x000fe40000000000 */
[----:B------:R-:W-:Y:S01]  /*27e0*/  USGXT.U32 UR4, UR4, 0xe ;  /* 0x0000000e0404789a */ /* 0x000fe20008000000 */
[----:B------:R-:W-:-:S08]  /*27f0*/  UMOV UR5, 0xc0004010 ;  /* 0xc000401000057882 */ /* 0x000fd00000000000 */
[----:B------:R1:W-:Y:S01]  /*2800*/  UTCHMMA tmem[UR16], gdesc[UR4], tmem[UR11], tmem[UR22], idesc[UR23], UPT ;  /* 0x00ff1604100079ea */ /* 0x0003e2000b80000b */
[----:B------:R-:W-:Y:S05]  /*2810*/  @!P1 BRA `(.L_x_13) ;  /* 0x0000000000149947 */ /* 0x000fea0003800000 */
[----:B-1----:R-:W-:Y:S01]  /*2820*/  UMOV UR4, UR72 ;  /* 0x0000004800047c82 */ /* 0x002fe20008000000 */
[----:B------:R-:W-:Y:S02]  /*2830*/  UMOV UR5, URZ ;  /* 0x000000ff00057c82 */ /* 0x000fe40008000000 */
[----:B------:R-:W-:Y:S02]  /*2840*/  UMOV UR4, UR4 ;  /* 0x0000000400047c82 */ /* 0x000fe40008000000 */
[----:B------:R2:W-:Y:S01]  /*2850*/  UTCBAR [UR4], URZ ;  /* 0x000000ff040073e9 */ /* 0x0005e200080000ff */
[----:B------:R-:W-:Y:S02]  /*2860*/  NOP ;  /* 0x0000000000007918 */ /* 0x000fe40000000000 */
.L_x_13:
[----:B-12---:R-:W-:Y:S05]  /*2870*/  BSYNC.RECONVERGENT B0 ;  /* 0x0000000000007941 */ /* 0x006fea0003800200 */
.L_x_12:
[----:B------:R-:W-:Y:S05]  /*2880*/  BRA `(.L_x_14) ;  /* 0x0000000000087947 */ /* 0x000fea0003800000 */
.L_x_11:
[----:B------:R-:W-:-:S09]  /*2890*/  UISETP.GE.AND UP0, UPT, UR73, URZ, UPT ;  /* 0x000000ff4900728c */ /* 0x000fd2000bf06270 */
[----:B------:R-:W-:Y:S05]  /*28a0*/  BRA.U !UP0, `(.L_x_15) ;  /* 0x0000001108b87547 */ /* 0x000fea000b800000 */
.L_x_14:
[----:B------:R-:W-:Y:S01]  /*28b0*/  USHF.R.U32.HI UR48, URZ, 0x4, UR10 ;  /* 0x00000004ff307899 */ /* 0x000fe2000801160a */
[----:B0--3--:R-:W-:Y:S01]  /*28c0*/  IMAD.MOV.U32 R8, RZ, RZ, RZ ;  /* 0x000000ffff087224 */ /* 0x009fe200078e00ff */
[----:B------:R-:W-:Y:S02]  /*28d0*/  USHF.R.U32.HI UR50, URZ, 0x4, UR7 ;  /* 0x00000004ff327899 */ /* 0x000fe40008011607 */
[----:B------:R-:W-:Y:S02]  /*28e0*/  USGXT.U32 UR48, UR48, 0xe ;  /* 0x0000000e3030789a */ /* 0x000fe40008000000 */
[----:B------:R-:W-:Y:S02]  /*28f0*/  USGXT.U32 UR50, UR50, 0xe ;  /* 0x0000000e3232789a */ /* 0x000fe40008000000 */
[----:B------:R-:W-:Y:S01]  /*2900*/  UIADD3 UR20, UP3, UPT, UR48, 0x80, URZ ;  /* 0x0000008030147890 */ /* 0x000fe2000ff7e0ff */
[----:B------:R-:W-:Y:S01]  /*2910*/  UMOV UR5, URZ ;  /* 0x000000ff00057c82 */ /* 0x000fe20008000000 */
[----:B------:R-:W-:-:S02]  /*2920*/  UIADD3 UR8, UPT, UPT, UR10, 0x6000, URZ ;  /* 0x000060000a087890 */ /* 0x000fc4000fffe0ff */
[----:B------:R-:W-:Y:S02]  /*2930*/  USHF.L.U32 UR68, UR21, 0x4, URZ ;  /* 0x0000000415447899 */ /* 0x000fe400080006ff */
[----:B------:R-:W-:Y:S02]  /*2940*/  UIADD3 UR22, UP0, UPT, UR50, 0x2, URZ ;  /* 0x0000000232167890 */ /* 0x000fe4000ff1e0ff */
[----:B------:R-:W-:Y:S02]  /*2950*/  UIADD3.X UR21, UPT, UPT, UR5, 0x40004040, URZ, UP3, !UPT ;  /* 0x4000404005157890 */ /* 0x000fe40009ffe4ff */
[----:B------:R-:W-:Y:S01]  /*2960*/  UIADD3 UR24, UP6, UPT, UR20, 0x80, URZ ;  /* 0x0000008014187890 */ /* 0x000fe2000ffde0ff */
[----:B------:R-:W-:Y:S01]  /*2970*/  IMAD.U32 R85, RZ, RZ, UR68 ;  /* 0x00000044ff557e24 */ /* 0x000fe2000f8e00ff */
[----:B------:R-:W-:Y:S01]  /*2980*/  USHF.L.U32 UR69, UR69, 0x4, URZ ;  /* 0x0000000445457899 */ /* 0x000fe200080006ff */
[----:B------:R-:W-:Y:S01]  /*2990*/  UMOV UR4, URZ ;  /* 0x000000ff00047c82 */ /* 0x000fe20008000000 */
[----:B------:R-:W-:-:S02]  /*29a0*/  USHF.R.U32.HI UR8, URZ, 0x4, UR8 ;  /* 0x00000004ff087899 */ /* 0x000fc40008011608 */
[----:B------:R-:W-:Y:S02]  /*29b0*/  UIADD3.X UR23, UPT, UPT, UR4, 0x40004040, URZ, UP0, !UPT ;  /* 0x4000404004177890 */ /* 0x000fe400087fe4ff */
[----:B------:R-:W-:Y:S02]  /*29c0*/  UIADD3 UR30, UP3, UPT, UR20, 0x200, URZ ;  /* 0x00000200141e7890 */ /* 0x000fe4000ff7e0ff */
[----:B------:R-:W-:Y:S02]  /*29d0*/  UIADD3.X UR25, UPT, UPT, UR21, URZ, URZ, UP6, !UPT ;  /* 0x000000ff15197290 */ /* 0x000fe4000b7fe4ff */
[----:B------:R-:W-:Y:S02]  /*29e0*/  UIADD3 UR26, UP5, UPT, UR20, 0x100, URZ ;  /* 0x00000100141a7890 */ /* 0x000fe4000ffbe0ff */
[----:B------:R-:W-:Y:S02]  /*29f0*/  UIADD3 UR28, UP4, UPT, UR20, 0x180, URZ ;  /* 0x00000180141c7890 */ /* 0x000fe4000ff9e0ff */
[----:B------:R-:W-:-:S02]  /*2a00*/  UIADD3 UR32, UP0, UPT, UR20, 0x280, URZ ;  /* 0x0000028014207890 */ /* 0x000fc4000ff1e0ff */
[----:B------:R-:W-:Y:S02]  /*2a10*/  UIADD3 UR34, UP6, UPT, UR20, 0x300, URZ ;  /* 0x0000030014227890 */ /* 0x000fe4000ffde0ff */
[----:B------:R-:W-:Y:S02]  /*2a20*/  USGXT.U32 UR74, UR8, 0xe ;  /* 0x0000000e084a789a */ /* 0x000fe40008000000 */
[----:B------:R-:W-:Y:S01]  /*2a30*/  UIADD3.X UR31, UPT, UPT, UR21, URZ, URZ, UP3, !UPT ;  /* 0x000000ff151f7290 */ /* 0x000fe20009ffe4ff */
[----:B------:R-:W-:Y:S01]  /*2a40*/  UMOV UR70, 0x1 ;  /* 0x0000000100467882 */ /* 0x000fe20000000000 */
[----:B------:R-:W-:Y:S01]  /*2a50*/  UMOV UR6, URZ ;  /* 0x000000ff00067c82 */ /* 0x000fe20008000000 */
[----:B------:R-:W-:Y:S01]  /*2a60*/  UMOV UR7, URZ ;  /* 0x000000ff00077c82 */ /* 0x000fe20008000000 */
[----:B------:R-:W0:Y:S01]  /*2a70*/  LDCU UR71, c[0x0][0x3a8] ;  /* 0x00007500ff4777ac */ /* 0x000e220008000800 */
[----:B------:R-:W-:Y:S02]  /*2a80*/  UIADD3 UR73, UPT, UPT, UR73, 0x30, URZ ;  /* 0x0000003049497890 */ /* 0x000fe4000fffe0ff */
[----:B------:R-:W-:-:S02]  /*2a90*/  UIADD3.X UR27, UPT, UPT, UR21, URZ, URZ, UP5, !UPT ;  /* 0x000000ff151b7290 */ /* 0x000fc4000affe4ff */
[----:B------:R-:W-:Y:S02]  /*2aa0*/  UIADD3.X UR29, UPT, UPT, UR21, URZ, URZ, UP4, !UPT ;  /* 0x000000ff151d7290 */ /* 0x000fe4000a7fe4ff */
[----:B------:R-:W-:Y:S02]  /*2ab0*/  UIADD3.X UR33, UPT, UPT, UR21, URZ, URZ, UP0, !UPT ;  /* 0x000000ff15217290 */ /* 0x000fe400087fe4ff */
[----:B------:R-:W-:Y:S02]  /*2ac0*/  UIADD3.X UR35, UPT, UPT, UR21, URZ, URZ, UP6, !UPT ;  /* 0x000000ff15237290 */ /* 0x000fe4000b7fe4ff */
[----:B------:R-:W-:Y:S02]  /*2ad0*/  UIADD3.64 UR36, UPT, UPT, UR22, 0x2, URZ ;  /* 0x0000000216247897 */ /* 0x000fe4000fffe0ff */
[----:B------:R-:W-:Y:S02]  /*2ae0*/  UIADD3.64 UR38, UPT, UPT, UR22, 0x4, URZ ;  /* 0x0000000416267897 */ /* 0x000fe4000fffe0ff */
[----:B------:R-:W-:-:S02]  /*2af0*/  UIADD3.64 UR40, UPT, UPT, UR22, 0x7e, URZ ;  /* 0x0000007e16287897 */ /* 0x000fc4000fffe0ff */
[----:B------:R-:W-:Y:S02]  /*2b00*/  UIADD3.64 UR42, UPT, UPT, UR22, 0x80, URZ ;  /* 0x00000080162a7897 */ /* 0x000fe4000fffe0ff */
[----:B------:R-:W-:Y:S02]  /*2b10*/  UIADD3.64 UR44, UPT, UPT, UR22, 0x82, URZ ;  /* 0x00000082162c7897 */ /* 0x000fe4000fffe0ff */
[----:B------:R-:W-:Y:S02]  /*2b20*/  UIADD3.64 UR46, UPT, UPT, UR22, 0x84, URZ ;  /* 0x00000084162e7897 */ /* 0x000fe4000fffe0ff */
[----:B------:R-:W-:Y:S01]  /*2b30*/  UISETP.NE.U32.AND UP3, UPT, UR49, URZ, UPT ;  /* 0x000000ff3100728c */ /* 0x000fe2000bf65070 */
[----:B------:R-:W-:Y:S01]  /*2b40*/  UMOV UR8, URZ ;  /* 0x000000ff00087c82 */ /* 0x000fe20008000000 */
[----:B0-----:R-:W-:-:S09]  /*2b50*/  UMOV UR75, UR69 ;  /* 0x00000045004b7c82 */ /* 0x001fd20008000000 */
.L_x_20:
[----:B------:R-:W-:Y:S01]  /*2b60*/  MOV R5, UR75 ;  /* 0x0000004b00057c02 */ /* 0x000fe20008000f00 */
[----:B------:R-:W-:Y:S02]  /*2b70*/  IMAD.U32 R13, RZ, RZ, UR75 ;  /* 0x0000004bff0d7e24 */ /* 0x000fe4000f8e00ff */
[----:B------:R-:W-:Y:S02]  /*2b80*/  IMAD.U32 R7, RZ, RZ, UR75 ;  /* 0x0000004bff077e24 */ /* 0x000fe4000f8e00ff */
[----:B------:R-:W-:-:S04]  /*2b90*/  IMAD.WIDE R4, R5, 0x2, R82 ;  /* 0x0000000205047825 */ /* 0x000fc800078e0252 */
[----:B------:R-:W-:Y:S01]  /*2ba0*/  IMAD.WIDE R12, R13, 0x2, R74 ;  /* 0x000000020d0c7825 */ /* 0x000fe200078e024a */
[----:B------:R0:W2:Y:S03]  /*2bb0*/  LDG.E.U16 R9, desc[UR18][R4.64] ;  /* 0x0000001204097981 */ /* 0x0000a6000c1e1500 */
[----:B------:R-:W-:Y:S01]  /*2bc0*/  IMAD.U32 R15, RZ, RZ, UR75 ;  /* 0x0000004bff0f7e24 */ /* 0x000fe2000f8e00ff */
[----:B------:R1:W3:Y:S01]  /*2bd0*/  LDG.E.U16 R19, desc[UR18][R12.64] ;  /* 0x000000120c137981 */ /* 0x0002e2000c1e1500 */
[----:B------:R-:W-:Y:S02]  /*2be0*/  IMAD.U32 R11, RZ, RZ, UR75 ;  /* 0x0000004bff0b7e24 */ /* 0x000fe4000f8e00ff */
[----:B------:R-:W-:Y:S02]  /*2bf0*/  IMAD.U32 R17, RZ, RZ, UR75 ;  /* 0x0000004bff117e24 */ /* 0x000fe4000f8e00ff */
[----:B------:R-:W-:-:S02]  /*2c00*/  IMAD.U32 R21, RZ, RZ, UR75 ;  /* 0x0000004bff157e24 */ /* 0x000fc4000f8e00ff */
[----:B------:R-:W-:Y:S02]  /*2c10*/  IMAD.U32 R23, RZ, RZ, UR75 ;  /* 0x0000004bff177e24 */ /* 0x000fe4000f8e00ff */
[----:B------:R-:W-:-:S04]  /*2c20*/  IMAD.WIDE R6, R7, 0x2, R80 ;  /* 0x0000000207067825 */ /* 0x000fc800078e0250 */
[----:B------:R-:W-:Y:S02]  /*2c30*/  IMAD.WIDE R14, R15, 0x2, R72 ;  /* 0x000000020f0e7825 */ /* 0x000fe400078e0248 */
[----:B------:R-:W4:Y:S02]  /*2c40*/  LDG.E.U16 R6, desc[UR18][R6.64] ;  /* 0x0000001206067981 */ /* 0x000f24000c1e1500 */
[----:B------:R-:W-:Y:S02]  /*2c50*/  IMAD.WIDE R10, R11, 0x2, R78 ;  /* 0x000000020b0a7825 */ /* 0x000fe400078e024e */
[----:B------:R-:W5:Y:S02]  /*2c60*/  LDG.E.U16 R14, desc[UR18][R14.64] ;  /* 0x000000120e0e7981 */ /* 0x000f64000c1e1500 */
[----:B------:R-:W-:Y:S02]  /*2c70*/  IMAD.WIDE R16, R17, 0x2, R70 ;  /* 0x0000000211107825 */ /* 0x000fe400078e0246 */
[----:B------:R-:W5:Y:S02]  /*2c80*/  LDG.E.U16 R11, desc[UR18][R10.64] ;  /* 0x000000120a0b7981 */ /* 0x000f64000c1e1500 */
[----:B0-----:R-:W-:-:S02]  /*2c90*/  IMAD.WIDE R4, R21, 0x2, R76 ;  /* 0x0000000215047825 */ /* 0x001fc400078e024c */
[----:B------:R-:W5:Y:S02]  /*2ca0*/  LDG.E.U16 R17, desc[UR18][R16.64] ;  /* 0x0000001210117981 */ /* 0x000f64000c1e1500 */
[----:B-1----:R-:W-:Y:S02]  /*2cb0*/  IMAD.WIDE R12, R23, 0x2, R68 ;  /* 0x00000002170c7825 */ /* 0x002fe400078e0244 */
[----:B------:R-:W5:Y:S04]  /*2cc0*/  LDG.E.U16 R4, desc[UR18][R4.64] ;  /* 0x0000001204047981 */ /* 0x000f68000c1e1500 */
[----:B------:R-:W5:Y:S01]  /*2cd0*/  LDG.E.U16 R12, desc[UR18][R12.64] ;  /* 0x000000120c0c7981 */ /* 0x000f62000c1e1500 */
[----:B------:R-:W-:Y:S02]  /*2ce0*/  UMOV UR4, 0x1 ;  /* 0x0000000100047882 */ /* 0x000fe40000000000 */
[----:B------:R-:W-:-:S04]  /*2cf0*/  @!UP2 UIADD3 UR4, UPT, UPT, -UR4, 0x100000, URZ ;  /* 0x001000000404a890 */ /* 0x000fc8000fffe1ff */
[----:B------:R-:W-:Y:S02]  /*2d00*/  @!UP2 USHF.L.U32 UR5, UR4, 0xb, URZ ;  /* 0x0000000b0405a899 */ /* 0x000fe400080006ff */
[----:B------:R-:W-:Y:S01]  /*2d10*/  @!UP2 USHF.L.U32 UR4, UR4, 0x1, URZ ;  /* 0x000000010404a899 */ /* 0x000fe200080006ff */
[----:B------:R-:W-:Y:S01]  /*2d20*/  VOTEU.ALL UP0, P4 ;  /* 0x0000000000ff7886 */ /* 0x000fe20002000000 */
        /* <DEDUP_REMOVED lines=8> */
[----:B------:R1:W-:Y:S06]  /*2db0*/  MEMBAR.ALL.CTA ;  /* 0x0000000000007992 */ /* 0x0003ec0000008000 */
[----:B-1----:R-:W-:Y:S04]  /*2dc0*/  FENCE.VIEW.ASYNC.S ;  /* 0x00000000000073c6 */ /* 0x002fe80000000000 */
[----:B------:R-:W1:Y:S02]  /*2dd0*/  FENCE.VIEW.ASYNC.S ;  /* 0x00000000000073c6 */ /* 0x000e640000000000 */
[----:B-1----:R0:W1:Y:S02]  /*2de0*/  @!UP0 SYNCS.EXCH.64 URZ, [UR10+0x7010], UR4 ;  /* 0x007010040aff85b2 */ /* 0x0020640008000100 */
[----:B-1----:R-:W-:Y:S06]  /*2df0*/  BAR.SYNC.DEFER_BLOCKING 0x0 ;  /* 0x0000000000007b1d */ /* 0x002fec0000010000 */
[----:B0-----:R-:W-:Y:S05]  /*2e00*/  BRA.U UP3, `(.L_x_16) ;  /* 0x00000001037c7547 */ /* 0x001fea000b800000 */
[----:B------:R-:W-:Y:S01]  /*2e10*/  UMOV UR49, 0x40004040 ;  /* 0x4000404000317882 */ /* 0x000fe20000000000 */
[----:B------:R-:W-:Y:S01]  /*2e20*/  UMOV UR51, 0x40004040 ;  /* 0x4000404000337882 */ /* 0x000fe20000000000 */
[----:B------:R-:W-:Y:S01]  /*2e30*/  UMOV UR52, 0x0 ;  /* 0x0000000000347882 */ /* 0x000fe20000000000 */
[----:B------:R-:W-:Y:S01]  /*2e40*/  UMOV UR53, 0x4048010 ;  /* 0x0404801000357882 */ /* 0x000fe20000000000 */
[----:B------:R-:W-:Y:S01]  /*2e50*/  UIADD3 UR4, UPT, UPT, UR10, 0x7010, URZ ;  /* 0x000070100a047890 */ /* 0x000fe2000fffe0ff */
[----:B------:R0:W-:Y:S01]  /*2e60*/  UTCHMMA gdesc[UR48], gdesc[UR50], tmem[UR14], tmem[UR52], idesc[UR53], !UPT ;  /* 0x00ff3432300075ea */ /* 0x0001e2000f80000e */
[----:B------:R-:W-:Y:S01]  /*2e70*/  UMOV UR54, 0x0 ;  /* 0x0000000000367882 */ /* 0x000fe20000000000 */
[----:B------:R-:W-:Y:S01]  /*2e80*/  UMOV UR55, 0x4048010 ;  /* 0x0404801000377882 */ /* 0x000fe20000000000 */
[----:B------:R-:W-:Y:S01]  /*2e90*/  UMOV UR56, 0x0 ;  /* 0x0000000000387882 */ /* 0x000fe20000000000 */
[----:B------:R-:W-:Y:S01]  /*2ea0*/  UMOV UR57, 0x4048010 ;  /* 0x0404801000397882 */ /* 0x000fe20000000000 */
        /* <DEDUP_REMOVED lines=11> */
[----:B------:R-:W-:Y:S01]  /*2f60*/  UMOV UR5, URZ ;  /* 0x000000ff00057c82 */ /* 0x000fe20008000000 */
[----:B------:R0:W-:Y:S01]  /*2f70*/  UTCHMMA gdesc[UR28], gdesc[UR40], tmem[UR14], tmem[UR60], idesc[UR61], UPT ;  /* 0x00ff3c281c0075ea */ /* 0x0001e2000b80000e */
[----:B------:R-:W-:Y:S01]  /*2f80*/  UMOV UR66, 0x0 ;  /* 0x0000000000427882 */ /* 0x000fe20000000000 */
[----:B------:R-:W-:Y:S01]  /*2f90*/  UMOV UR67, 0x4048010 ;  /* 0x0404801000437882 */ /* 0x000fe20000000000 */
[----:B------:R0:W-:Y:S01]  /*2fa0*/  UTCHMMA gdesc[UR30], gdesc[UR42], tmem[UR14], tmem[UR62], idesc[UR63], UPT ;  /* 0x00ff3e2a1e0075ea */ /* 0x0001e2000b80000e */
[----:B------:R-:W-:Y:S01]  /*2fb0*/  UMOV UR4, UR4 ;  /* 0x0000000400047c82 */ /* 0x000fe20008000000 */
[----:B------:R0:W-:Y:S01]  /*2fc0*/  UTCHMMA gdesc[UR32], gdesc[UR44], tmem[UR14], tmem[UR64], idesc[UR65], UPT ;  /* 0x00ff402c200075ea */ /* 0x0001e2000b80000e */
[----:B------:R0:W-:Y:S01]  /*2fd0*/  UTCHMMA gdesc[UR34], gdesc[UR46], tmem[UR14], tmem[UR66], idesc[UR67], UPT ;  /* 0x00ff422e220075ea */ /* 0x0001e2000b80000e */
[----:B------:R0:W-:Y:S01]  /*2fe0*/  UTCBAR [UR4], URZ ;  /* 0x000000ff040073e9 */ /* 0x0001e200080000ff */
[----:B------:R-:W-:Y:S01]  /*2ff0*/  NOP ;  /* 0x0000000000007918 */ /* 0x000fe20000000000 */
.L_x_16:
[----:B------:R-:W1:Y:S02]  /*3000*/  SYNCS.PHASECHK.TRANS64.TRYWAIT P1, [UR10+0x7010], RZ ;  /* 0x007010ffff0075a7 */ /* 0x000e64000802110a */
[----:B-1----:R-:W-:Y:S05]  /*3010*/  @!P1 BRA `(.L_x_17) ;  /* 0x0000002400089947 */ /* 0x002fea0003800000 */
.L_x_25:
[----:B------:R-:W-:Y:S01]  /*3020*/  BAR.SYNC.DEFER_BLOCKING 0x0 ;  /* 0x0000000000007b1d */ /* 0x000fe20000010000 */
[----:B------:R-:W-:-:S04]  /*3030*/  IADD3 R9, P1, PT, R47, UR6, RZ ;  /* 0x000000062f097c10 */ /* 0x000fc8000ff3e0ff */
[C---:B------:R-:W-:Y:S02]  /*3040*/  IADD3 R11, P2, PT, R9.reuse, 0x10, RZ ;  /* 0x00000010090b7810 */ /* 0x040fe40007f5e0ff */
[----:B------:R-:W-:Y:S01]  /*3050*/  IADD3.X R10, PT, PT, RZ, UR7, RZ, P1, !PT ;  /* 0x00000007ff0a7c10 */ /* 0x000fe20008ffe4ff */
[----:B------:R-:W-:Y:S01]  /*3060*/  LDTM.16dp32bit_t0_t15.x4 R4, tmem[UR15] ;  /* 0x0000000f000479ee */ /* 0x000fe20008900000 */
[----:B------:R-:W1:Y:S01]  /*3070*/  LDTM.16dp32bit_t16_t31.x4 R4, tmem[UR15+0x4] ;  /* 0x0000040f000479ee */ /* 0x000e620008920000 */
[----:B------:R-:W-:Y:S02]  /*3080*/  IADD3 R13, P3, PT, R9, 0x12, RZ ;  /* 0x00000012090d7810 */ /* 0x000fe40007f7e0ff */
[-C--:B------:R-:W-:Y:S01]  /*3090*/  ISETP.GT.U32.AND P1, PT, R11, R50.reuse, PT ;  /* 0x000000320b00720c */ /* 0x080fe20003f24070 */
[--C-:B------:R-:W-:Y:S01]  /*30a0*/  IMAD.X R12, RZ, RZ, R10.reuse, P2 ;  /* 0x000000ffff0c7224 */ /* 0x100fe200010e060a */
[----:B------:R-:W-:Y:S01]  /*30b0*/  IADD3 R9, P2, PT, R9, 0x13, RZ ;  /* 0x0000001309097810 */ /* 0x000fe20007f5e0ff */
[----:B------:R-:W-:Y:S01]  /*30c0*/  IMAD.X R14, RZ, RZ, R10, P3 ;  /* 0x000000ffff0e7224 */ /* 0x000fe200018e060a */
[----:B------:R-:W-:-:S02]  /*30d0*/  ISETP.GE.U32.AND P3, PT, R11, R50, PT ;  /* 0x000000320b00720c */ /* 0x000fc40003f66070 */
[C---:B------:R-:W-:Y:S01]  /*30e0*/  ISETP.GT.U32.AND.EX P1, PT, R12.reuse, RZ, PT, P1 ;  /* 0x000000ff0c00720c */ /* 0x040fe20003f24110 */
[----:B------:R-:W-:Y:S01]  /*30f0*/  IMAD.X R10, RZ, RZ, R10, P2 ;  /* 0x000000ffff0a7224 */ /* 0x000fe200010e060a */
[----:B------:R-:W-:Y:S02]  /*3100*/  ISETP.GT.U32.AND P2, PT, R13, R50, PT ;  /* 0x000000320d00720c */ /* 0x000fe40003f44070 */
[----:B------:R-:W-:Y:S02]  /*3110*/  ISETP.GE.U32.AND.EX P3, PT, R12, RZ, PT, P3 ;  /* 0x000000ff0c00720c */ /* 0x000fe40003f66130 */
[----:B------:R-:W-:Y:S01]  /*3120*/  ISETP.GT.U32.AND.EX P2, PT, R14, RZ, PT, P2 ;  /* 0x000000ff0e00720c */ /* 0x000fe20003f44120 */
[----:B------:R-:W2:Y:S01]  /*3130*/  @!P4 SYNCS.CCTL.IV [UR10+0x7010] ;  /* 0x00701000ff00c9b1 */ /* 0x000ea2000800000a */
[----:B------:R-:W-:Y:S01]  /*3140*/  NOP ;  /* 0x0000000000007918 */ /* 0x000fe20000000000 */
[----:B-1----:R-:W-:Y:S01]  /*3150*/  FMUL R4, R4, UR71 ;  /* 0x0000004704047c20 */ /* 0x002fe20008400000 */
[----:B------:R-:W-:Y:S01]  /*3160*/  FMUL R5, R5, UR71 ;  /* 0x0000004705057c20 */ /* 0x000fe20008400000 */
[----:B------:R-:W-:Y:S01]  /*3170*/  FMUL R6, R6, UR71 ;  /* 0x0000004706067c20 */ /* 0x000fe20008400000 */
[----:B------:R-:W-:-:S02]  /*3180*/  FMUL R7, R7, UR71 ;  /* 0x0000004707077c20 */ /* 0x000fc40008400000 */
[----:B------:R-:W-:Y:S02]  /*3190*/  FSEL R11, R4, -INF , !P1 ;  /* 0xff800000040b7808 */ /* 0x000fe40004800000 */
[----:B------:R-:W-:Y:S02]  /*31a0*/  ISETP.GT.U32.AND P1, PT, R9, R50, PT ;  /* 0x000000320900720c */ /* 0x000fe40003f24070 */
[----:B------:R-:W-:Y:S02]  /*31b0*/  FSEL R9, R5, -INF , !P3 ;  /* 0xff80000005097808 */ /* 0x000fe40005800000 */
[----:B------:R-:W-:Y:S02]  /*31c0*/  ISETP.GT.U32.AND.EX P1, PT, R10, RZ, PT, P1 ;  /* 0x000000ff0a00720c */ /* 0x000fe40003f24110 */
[----:B------:R-:W-:Y:S02]  /*31d0*/  FSEL R10, R6, -INF , !P2 ;  /* 0xff800000060a7808 */ /* 0x000fe40005000000 */
[----:B------:R-:W-:-:S02]  /*31e0*/  FSEL R13, R7, -INF , !P1 ;  /* 0xff800000070d7808 */ /* 0x000fc40004800000 */
[----:B------:R-:W-:-:S04]  /*31f0*/  FMNMX3 R4, R11, R9, R10, !PT ;  /* 0x000000090b047276 */ /* 0x000fc8000780000a */
[----:B------:R-:W-:-:S05]  /*3200*/  FMNMX R4, R13, R4, !PT ;  /* 0x000000040d047209 */ /* 0x000fca0007800000 */
[----:B------:R-:W1:Y:S02]  /*3210*/  SHFL.BFLY PT, R5, R4, 0x10, 0x1f ;  /* 0x0e001f0004057f89 */ /* 0x000e6400000e0000 */
[----:B-1----:R-:W-:-:S05]  /*3220*/  FMNMX R12, R4, R5, !PT ;  /* 0x00000005040c7209 */ /* 0x002fca0007800000 */
[----:B--2---:R-:W-:Y:S01]  /*3230*/  @!P5 STS [R41+UR10+0x5000], R12 ;  /* 0x0050000c2900d988 */ /* 0x004fe2000800080a */
[----:B------:R-:W-:Y:S06]  /*3240*/  BAR.SYNC.DEFER_BLOCKING 0x0 ;  /* 0x0000000000007b1d */ /* 0x000fec0000010000 */
[----:B------:R-:W1:Y:S04]  /*3250*/  @!P6 LDS R84, [R40+0x5000] ;  /* 0x005000002854e984 */ /* 0x000e680000000800 */
[----:B-1----:R-:W1:Y:S02]  /*3260*/  SHFL.BFLY PT, R5, R84, 0x1, 0x1f ;  /* 0x0c201f0054057f89 */ /* 0x002e6400000e0000 */
[----:B-1----:R-:W-:-:S05]  /*3270*/  FMNMX R5, R84, R5, !PT ;  /* 0x0000000554057209 */ /* 0x002fca0007800000 */
[----:B------:R-:W-:Y:S01]  /*3280*/  @P0 STS [R40+0x5000], R5 ;  /* 0x0050000528000388 */ /* 0x000fe20000000800 */
[----:B------:R-:W-:Y:S06]  /*3290*/  BAR.SYNC.DEFER_BLOCKING 0x0 ;  /* 0x0000000000007b1d */ /* 0x000fec0000010000 */
[----:B------:R-:W1:Y:S02]  /*32a0*/  LDS R88, [R42+UR10+0x5000] ;  /* 0x0050000a2a587984 */ /* 0x000e640008000800 */
[----:B-1----:R-:W-:-:S05]  /*32b0*/  FMNMX R88, R88, R87, !PT ;  /* 0x0000005758587209 */ /* 0x002fca0007800000 */
[----:B------:R-:W-:-:S04]  /*32c0*/  FADD R4, R11, -R88 ;  /* 0x800000580b047221 */ /* 0x000fc80000000000 */
[----:B------:R-:W-:Y:S01]  /*32d0*/  FMUL R6, R4, 1.4426950216293334961 ;  /* 0x3fb8aa3b04067820 */ /* 0x000fe20000400000 */
[----:B------:R-:W-:-:S03]  /*32e0*/  FADD R4, R9, -R88 ;  /* 0x8000005809047221 */ /* 0x000fc60000000000 */
[----:B------:R-:W-:Y:S01]  /*32f0*/  MUFU.EX2 R22, R6 ;  /* 0x0000000600167308 */ /* 0x000fe20000000800 */
[----:B------:R-:W-:Y:S01]  /*3300*/  FMUL R7, R4, 1.4426950216293334961 ;  /* 0x3fb8aa3b04077820 */ /* 0x000fe20000400000 */
[----:B------:R-:W-:Y:S01]  /*3310*/  FADD R4, R10, -R88 ;  /* 0x800000580a047221 */ /* 0x000fe20000000000 */
[----:B------:R-:W-:-:S03]  /*3320*/  IMAD.U32 R10, R8, -0x80000000, RZ ;  /* 0x80000000080a7824 */ /* 0x000fc600078e00ff */
[----:B------:R-:W-:Y:S01]  /*3330*/  FMUL R5, R4, 1.4426950216293334961 ;  /* 0x3fb8aa3b04057820 */ /* 0x000fe20000400000 */
[----:B------:R-:W-:Y:S01]  /*3340*/  FADD R4, R13, -R88 ;  /* 0x800000580d047221 */ /* 0x000fe20000000000 */
[----:B------:R-:W1:Y:S03]  /*3350*/  MUFU.EX2 R21, R7 ;  /* 0x0000000700157308 */ /* 0x000e660000000800 */
[----:B------:R-:W-:-:S05]  /*3360*/  FMUL R4, R4, 1.4426950216293334961 ;  /* 0x3fb8aa3b04047820 */ /* 0x000fca0000400000 */
[----:B------:R-:W2:Y:S08]  /*3370*/  MUFU.EX2 R24, R5 ;  /* 0x0000000500187308 */ /* 0x000eb00000000800 */
[----:B------:R-:W3:Y:S01]  /*3380*/  MUFU.EX2 R23, R4 ;  /* 0x0000000400177308 */ /* 0x000ee20000000800 */
[----:B-1----:R-:W-:-:S04]  /*3390*/  FADD R9, R22, R21 ;  /* 0x0000001516097221 */ /* 0x002fc80000000000 */
[----:B--2---:R-:W-:-:S04]  /*33a0*/  FADD R9, R24, R9 ;  /* 0x0000000918097221 */ /* 0x004fc80000000000 */
[----:B---3--:R-:W-:-:S05]  /*33b0*/  FADD R9, R23, R9 ;  /* 0x0000000917097221 */ /* 0x008fca0000000000 */
[----:B------:R-:W1:Y:S02]  /*33c0*/  SHFL.BFLY PT, R6, R9, 0x10, 0x1f ;  /* 0x0e001f0009067f89 */ /* 0x000e6400000e0000 */
[----:B-1----:R-:W-:Y:S01]  /*33d0*/  FADD R6, R9, R6 ;  /* 0x0000000609067221 */ /* 0x002fe20000000000 */
[----:B------:R-:W-:Y:S01]  /*33e0*/  BAR.SYNC.DEFER_BLOCKING 0x0 ;  /* 0x0000000000007b1d */ /* 0x000fe20000010000 */
[----:B------:R-:W-:-:S05]  /*33f0*/  IMAD.WIDE R8, R85, 0x2, R62 ;  /* 0x0000000255087825 */ /* 0x000fca00078e023e */
[----:B------:R1:W-:Y:S02]  /*3400*/  @!P5 STS [R41+UR10+0x5000], R6 ;  /* 0x005000062900d988 */ /* 0x0003e4000800080a */
[----:B------:R-:W-:Y:S01]  /*3410*/  BAR.SYNC.DEFER_BLOCKING 0x0 ;  /* 0x0000000000007b1d */ /* 0x000fe20000010000 */
[----:B-1----:R-:W-:-:S05]  /*3420*/  IMAD.WIDE R6, R85, 0x2, R64 ;  /* 0x0000000255067825 */ /* 0x002fca00078e0240 */
[----:B------:R-:W1:Y:S04]  /*3430*/  @!P6 LDS R86, [R40+0x5000] ;  /* 0x005000002856e984 */ /* 0x000e680000000800 */
[----:B-1----:R-:W1:Y:S02]  /*3440*/  SHFL.BFLY PT, R5, R86, 0x1, 0x1f ;  /* 0x0c201f0056057f89 */ /* 0x002e6400000e0000 */
[----:B-1----:R-:W-:Y:S01]  /*3450*/  FADD R11, R86, R5 ;  /* 0x00000005560b7221 */ /* 0x002fe20000000000 */
[----:B------:R-:W-:-:S04]  /*3460*/  IMAD.WIDE R4, R85, 0x2, R66 ;  /* 0x0000000255047825 */ /* 0x000fc800078e0242 */
[----:B------:R1:W-:Y:S01]  /*3470*/  @P0 STS [R40+0x5000], R11 ;  /* 0x0050000b28000388 */ /* 0x0003e20000000800 */
[----:B------:R-:W-:Y:S06]  /*3480*/  BAR.SYNC.DEFER_BLOCKING 0x0 ;  /* 0x0000000000007b1d */ /* 0x000fec0000010000 */
[----:B------:R1:W2:Y:S01]  /*3490*/  LDS R90, [R42+UR10+0x5000] ;  /* 0x0050000a2a5a7984 */ /* 0x0002a20008000800 */
[----:B------:R-:W3:Y:S02]  /*34a0*/  SYNCS.PHASECHK.TRANS64.TRYWAIT P1, [UR72], R10 ;  /* 0x0000000aff0075a7 */ /* 0x000ee40008021148 */
[----:B-123--:R-:W-:Y:S05]  /*34b0*/  @!P1 BRA `(.L_x_18) ;  /* 0x0000001c00ec9947 */ /* 0x00efea0003800000 */
.L_x_26:
[C---:B------:R-:W-:Y:S01]  /*34c0*/  IMAD.WIDE R10, R85.reuse, 0x2, R60 ;  /* 0x00000002550a7825 */ /* 0x040fe200078e023c */
[----:B------:R1:W2:Y:S03]  /*34d0*/  LDG.E.U16 R20, desc[UR18][R4.64] ;  /* 0x0000001204147981 */ /* 0x0002a6000c1e1500 */
[C---:B------:R-:W-:Y:S01]  /*34e0*/  IMAD.WIDE R12, R85.reuse, 0x2, R58 ;  /* 0x00000002550c7825 */ /* 0x040fe200078e023a */
[----:B------:R-:W3:Y:S03]  /*34f0*/  LDG.E.U16 R6, desc[UR18][R6.64] ;  /* 0x0000001206067981 */ /* 0x000ee6000c1e1500 */
[C---:B------:R-:W-:Y:S01]  /*3500*/  IMAD.WIDE R14, R85.reuse, 0x2, R56 ;  /* 0x00000002550e7825 */ /* 0x040fe200078e0238 */
[----:B------:R-:W4:Y:S03]  /*3510*/  LDG.E.U16 R92, desc[UR18][R8.64] ;  /* 0x00000012085c7981 */ /* 0x000f26000c1e1500 */
[C---:B------:R-:W-:Y:S01]  /*3520*/  IMAD.WIDE R16, R85.reuse, 0x2, R54 ;  /* 0x0000000255107825 */ /* 0x040fe200078e0236 */
[----:B------:R-:W5:Y:S03]  /*3530*/  LDG.E.U16 R94, desc[UR18][R10.64] ;  /* 0x000000120a5e7981 */ /* 0x000f66000c1e1500 */
[----:B------:R-:W-:Y:S01]  /*3540*/  IMAD.WIDE R18, R85, 0x2, R52 ;  /* 0x0000000255127825 */ /* 0x000fe200078e0234 */
[----:B------:R-:W5:Y:S04]  /*3550*/  LDG.E.U16 R96, desc[UR18][R12.64] ;  /* 0x000000120c607981 */ /* 0x000f68000c1e1500 */
[----:B------:R-:W5:Y:S04]  /*3560*/  LDG.E.U16 R98, desc[UR18][R14.64] ;  /* 0x000000120e627981 */ /* 0x000f68000c1e1500 */
[----:B------:R-:W5:Y:S04]  /*3570*/  LDG.E.U16 R100, desc[UR18][R16.64] ;  /* 0x0000001210647981 */ /* 0x000f68000c1e1500 */
[----:B------:R-:W5:Y:S01]  /*3580*/  LDG.E.U16 R102, desc[UR18][R18.64] ;  /* 0x0000001212667981 */ /* 0x000f62000c1e1500 */
[----:B------:R-:W-:Y:S01]  /*3590*/  F2FP.F16.F32.PACK_AB R22, R21, R22 ;  /* 0x000000161516723e */ /* 0x000fe200000000ff */
[----:B-1----:R-:W-:Y:S01]  /*35a0*/  FADD R4, -R88, R87 ;  /* 0x0000005758047221 */ /* 0x002fe20000000100 */
[----:B------:R-:W-:Y:S01]  /*35b0*/  F2FP.F16.F32.PACK_AB R23, R23, R24 ;  /* 0x000000181717723e */ /* 0x000fe200000000ff */
[----:B------:R-:W-:-:S02]  /*35c0*/  ULEA UR72, UR70, UR10, 0x3 ;  /* 0x0000000a46487291 */ /* 0x000fc4000f8e18ff */
[----:B------:R-:W-:Y:S01]  /*35d0*/  FMUL R87, R4, 1.4426950216293334961 ;  /* 0x3fb8aa3b04577820 */ /* 0x000fe20000400000 */
[----:B------:R-:W-:Y:S01]  /*35e0*/  STTM.16dp32bit_t0_t15.x2 tmem[UR17], R22 ;  /* 0x00000016000079ed */ /* 0x000fe20008880011 */
[----:B------:R-:W-:Y:S01]  /*35f0*/  STTM.16dp32bit_t16_t31.x2 tmem[UR17+0x2], R22 ;  /* 0x00000216000079ed */ /* 0x000fe200088a0011 */
[----:B------:R-:W-:Y:S01]  /*3600*/  UIADD3 UR72, UPT, UPT, UR72, 0x7000, URZ ;  /* 0x0000700048487890 */ /* 0x000fe2000fffe0ff */
[----:B0-----:R-:W-:Y:S02]  /*3610*/  UMOV UR49, UR8 ;  /* 0x0000000800317c82 */ /* 0x001fe40008000000 */
[----:B------:R-:W0:Y:S01]  /*3620*/  MUFU.EX2 R87, R87 ;  /* 0x0000005700577308 */ /* 0x000e220000000800 */
[----:B--2---:R-:W-:Y:S04]  /*3630*/  STS.U16 [R39+UR10+0x6000], R20 ;  /* 0x0060001427007988 */ /* 0x004fe8000800040a */
[----:B---3--:R1:W-:Y:S04]  /*3640*/  STS.U16 [R39+UR10+0x6200], R6 ;  /* 0x0062000627007988 */ /* 0x0083e8000800040a */
[----:B----4-:R2:W-:Y:S04]  /*3650*/  STS.U16 [R39+UR10+0x6400], R92 ;  /* 0x0064005c27007988 */ /* 0x0105e8000800040a */
[----:B-----5:R2:W-:Y:S04]  /*3660*/  STS.U16 [R39+UR10+0x6600], R94 ;  /* 0x0066005e27007988 */ /* 0x0205e8000800040a */
[----:B------:R2:W-:Y:S04]  /*3670*/  STS.U16 [R39+UR10+0x6800], R96 ;  /* 0x0068006027007988 */ /* 0x0005e8000800040a */
[----:B------:R2:W-:Y:S04]  /*3680*/  STS.U16 [R39+UR10+0x6a00], R98 ;  /* 0x006a006227007988 */ /* 0x0005e8000800040a */
[----:B------:R2:W-:Y:S04]  /*3690*/  STS.U16 [R39+UR10+0x6c00], R100 ;  /* 0x006c006427007988 */ /* 0x0005e8000800040a */
[----:B------:R2:W-:Y:S01]  /*36a0*/  STS.U16 [R39+UR10+0x6e00], R102 ;  /* 0x006e006627007988 */ /* 0x0005e2000800040a */
[----:B------:R-:W3:Y:S02]  /*36b0*/  FENCE.VIEW.ASYNC.T ;  /* 0x00000000000073c6 */ /* 0x000ee40000000200 */
[----:B---3--:R-:W-:Y:S06]  /*36c0*/  BAR.SYNC.DEFER_BLOCKING 0x0 ;  /* 0x0000000000007b1d */ /* 0x008fec0000010000 */
[----:B-1----:R-:W-:Y:S01]  /*36d0*/  LDTM.16dp32bit_t0_t15.x32 R4, tmem[UR13] ;  /* 0x0000000d000479ee */ /* 0x002fe20008a80000 */
[----:B------:R-:W0:Y:S01]  /*36e0*/  LDTM.16dp32bit_t16_t31.x32 R4, tmem[UR13+0x20] ;  /* 0x0000200d000479ee */ /* 0x000e220008aa0000 */
[----:B------:R-:W-:Y:S01]  /*36f0*/  NOP ;  /* 0x0000000000007918 */ /* 0x000fe20000000000 */
[C---:B0-----:R-:W-:Y:S01]  /*3700*/  FMUL R4, R87.reuse, R4 ;  /* 0x0000000457047220 */ /* 0x041fe20000400000 */
        /* <DEDUP_REMOVED lines=32> */
[----:B------:R2:W-:Y:S01]  /*3910*/  STTM.16dp32bit_t16_t31.x32 tmem[UR13+0x20], R4 ;  /* 0x00002004000079ed */ /* 0x0005e20008aa000d */
[----:B------:R-:W0:Y:S02]  /*3920*/  FENCE.VIEW.ASYNC.T ;  /* 0x00000000000073c6 */ /* 0x000e240000000200 */
[----:B0-----:R-:W-:Y:S06]  /*3930*/  BAR.SYNC.DEFER_BLOCKING 0x0 ;  /* 0x0000000000007b1d */ /* 0x001fec0000010000 */
[----:B------:R0:W-:Y:S06]  /*3940*/  MEMBAR.ALL.CTA ;  /* 0x0000000000007992 */ /* 0x0001ec0000008000 */
[----:B0-----:R-:W0:Y:S02]  /*3950*/  FENCE.VIEW.ASYNC.S ;  /* 0x00000000000073c6 */ /* 0x001e240000000000 */
[----:B0-----:R-:W-:Y:S06]  /*3960*/  BAR.SYNC.DEFER_BLOCKING 0x0 ;  /* 0x0000000000007b1d */ /* 0x001fec0000010000 */
[----:B------:R-:W-:Y:S05]  /*3970*/  BRA.U UP3, `(.L_x_19) ;  /* 0x0000000103287547 */ /* 0x000fea000b800000 */
[----:B------:R-:W-:Y:S01]  /*3980*/  UMOV UR52, UR72 ;  /* 0x0000004800347c82 */ /* 0x000fe20008000000 */
[----:B------:R-:W-:Y:S01]  /*3990*/  UMOV UR53, URZ ;  /* 0x000000ff00357c82 */ /* 0x000fe20008000000 */
[----:B------:R-:W-:Y:S01]  /*39a0*/  UMOV UR54, UR74 ;  /* 0x0000004a00367c82 */ /* 0x000fe20008000000 */
[----:B------:R-:W-:Y:S01]  /*39b0*/  UMOV UR55, 0xc0004010 ;  /* 0xc000401000377882 */ /* 0x000fe20000000000 */
[----:B------:R-:W-:Y:S01]  /*39c0*/  UMOV UR4, 0x0 ;  /* 0x0000000000047882 */ /* 0x000fe20000000000 */
[----:B------:R-:W-:Y:S01]  /*39d0*/  UMOV UR5, 0x4200010 ;  /* 0x0420001000057882 */ /* 0x000fe20000000000 */
[----:B------:R-:W-:Y:S01]  /*39e0*/  UMOV UR51, UR52 ;  /* 0x0000003400337c82 */ /* 0x000fe20008000000 */
[----:B------:R0:W-:Y:S01]  /*39f0*/  UTCHMMA tmem[UR16], gdesc[UR54], tmem[UR11], tmem[UR4], idesc[UR5], UPT ;  /* 0x00ff0436100079ea */ /* 0x0001e2000b80000b */
[----:B------:R0:W-:Y:S01]  /*3a00*/  UTCBAR [UR51], URZ ;  /* 0x000000ff330073e9 */ /* 0x0001e200080000ff */
[----:B------:R-:W-:Y:S02]  /*3a10*/  NOP ;  /* 0x0000000000007918 */ /* 0x000fe40000000000 */
.L_x_19:
[----:B------:R-:W-:Y:S01]  /*3a20*/  UIADD3 UR6, UP0, UPT, UR6, 0x10, URZ ;  /* 0x0000001006067890 */ /* 0x000fe2000ff1e0ff */
[----:B------:R-:W-:Y:S01]  /*3a30*/  FFMA R51, R87, R51, R90 ;  /* 0x0000003357337223 */ /* 0x000fe2000000005a */
[----:B------:R-:W-:Y:S01]  /*3a40*/  UIADD3 UR70, UPT, UPT, UR70, 0x1, URZ ;  /* 0x0000000146467890 */ /* 0x000fe2000fffe0ff */
[----:B------:R-:W-:Y:S01]  /*3a50*/  VIADD R85, R85, UR68 ;  /* 0x0000004455557c36 */ /* 0x000fe20008000000 */
[----:B------:R-:W-:Y:S01]  /*3a60*/  UIADD3.X UR7, UPT, UPT, URZ, UR7, URZ, UP0, !UPT ;  /* 0x00000007ff077290 */ /* 0x000fe200087fe4ff */
[----:B--2---:R-:W-:Y:S01]  /*3a70*/  IMAD.U32 R8, RZ, RZ, UR49 ;  /* 0x00000031ff087e24 */ /* 0x004fe2000f8e00ff */
[----:B------:R-:W-:Y:S01]  /*3a80*/  UISETP.GE.U32.AND UP0, UPT, UR6, UR73, UPT ;  /* 0x000000490600728c */ /* 0x000fe2000bf06070 */
[----:B------:R-:W-:Y:S01]  /*3a90*/  IMAD.MOV.U32 R87, RZ, RZ, R88 ;  /* 0x000000ffff577224 */ /* 0x000fe200078e0058 */
[----:B------:R-:W-:Y:S02]  /*3aa0*/  UISETP.GT.AND UP4, UPT, UR70, 0x1, UPT ;  /* 0x000000014600788c */ /* 0x000fe4000bf84270 */
[----:B------:R-:W-:-:S02]  /*3ab0*/  UISETP.GE.U32.AND.EX UP0, UPT, UR7, URZ, UPT, UP0 ;  /* 0x000000ff0700728c */ /* 0x000fc4000bf06100 */
[----:B0-----:R-:W-:Y:S02]  /*3ac0*/  USEL UR4, URZ, 0x1, !UP4 ;  /* 0x00000001ff047887 */ /* 0x001fe4000e000000 */
[----:B------:R-:W-:Y:S02]  /*3ad0*/  UIADD3 UR75, UPT, UPT, UR69, UR75, URZ ;  /* 0x0000004b454b7290 */ /* 0x000fe4000fffe0ff */
[----:B------:R-:W-:Y:S02]  /*3ae0*/  USEL UR70, UR70, URZ, !UP4 ;  /* 0x000000ff46467287 */ /* 0x000fe4000e000000 */
[----:B------:R-:W-:Y:S01]  /*3af0*/  ULOP3.LUT UR8, UR8, UR4, URZ, 0x3c, !UPT ;  /* 0x0000000408087292 */ /* 0x000fe2000f8e3cff */
[----:B------:R-:W-:Y:S11]  /*3b00*/  BRA.U !UP0, `(.L_x_20) ;  /* 0xfffffff108147547 */ /* 0x000ff6000b83ffff */
[----:B------:R-:W-:Y:S01]  /*3b10*/  UISETP.GE.AND UP0, UPT, UR12, 0x1, UPT ;  /* 0x000000010c00788c */ /* 0x000fe2000bf06270 */
[----:B------:R-:W-:-:S08]  /*3b20*/  MOV R87, R88 ;  /* 0x0000005800577202 */ /* 0x000fd00000000f00 */
[----:B------:R-:W-:Y:S05]  /*3b30*/  BRA.U !UP0, `(.L_x_15) ;  /* 0x0000000108147547 */ /* 0x000fea000b800000 */
[----:B------:R-:W-:-:S06]  /*3b40*/  USHF.L.U32 UR4, UR49, 0x1f, URZ ;  /* 0x0000001f31047899 */ /* 0x000fcc00080006ff */
[----:B------:R-:W-:-:S04]  /*3b50*/  IMAD.U32 R4, RZ, RZ, UR4 ;  /* 0x00000004ff047e24 */ /* 0x000fc8000f8e00ff */
[----:B------:R-:W0:Y:S02]  /*3b60*/  SYNCS.PHASECHK.TRANS64.TRYWAIT P0, [UR72], R4 ;  /* 0x00000004ff0075a7 */ /* 0x000e240008001148 */
[----:B0-----:R-:W-:Y:S05]  /*3b70*/  @!P0 BRA `(.L_x_21) ;  /* 0x0000001800488947 */ /* 0x001fea0003800000 */
.L_x_27:
[----:B------:R-:W-:-:S07]  /*3b80*/  IMAD.MOV.U32 R87, RZ, RZ, R88 ;  /* 0x000000ffff577224 */ /* 0x000fce00078e0058 */
.L_x_15:
[----:B------:R-:W-:Y:S01]  /*3b90*/  BAR.SYNC.DEFER_BLOCKING 0x0 ;  /* 0x0000000000007b1d */ /* 0x000fe20000010000 */
[C---:B------:R-:W-:Y:S01]  /*3ba0*/  FSETP.GT.AND P0, PT, |R51|.reuse, 8.50705917302346158658e+37, PT ;  /* 0x7e8000003300780b */ /* 0x040fe20003f04200 */
[C---:B------:R-:W-:Y:S01]  /*3bb0*/  FMUL R40, R51.reuse, 8388608 ;  /* 0x4b00000033287820 */ /* 0x040fe20000400000 */
[----:B------:R-:W-:Y:S01]  /*3bc0*/  FSETP.GEU.AND P2, PT, |R51|, 1.175494350822287508e-38, PT ;  /* 0x008000003300780b */ /* 0x000fe20003f4e200 */
[----:B------:R-:W-:Y:S01]  /*3bd0*/  IMAD.MOV.U32 R50, RZ, RZ, 0x3dc6b27f ;  /* 0x3dc6b27fff327424 */ /* 0x000fe200078e00ff */
[----:B------:R-:W-:Y:S01]  /*3be0*/  LEA R49, R49, UR10, 0x8 ;  /* 0x0000000a31317c11 */ /* 0x000fe2000f8e40ff */
[----:B------:R-:W1:Y:S01]  /*3bf0*/  LDCU.64 UR4, c[0x0][0x3e0] ;  /* 0x00007c00ff0477ac */ /* 0x000e620008000a00 */
[----:B------:R-:W-:Y:S02]  /*3c00*/  FSETP.GEU.AND P1, PT, R51, 1.175494350822287508e-38, PT ;  /* 0x008000003300780b */ /* 0x000fe40003f2e000 */
[----:B------:R-:W-:Y:S01]  /*3c10*/  SHF.R.U32.HI R39, RZ, 0x2, R0 ;  /* 0x00000002ff277819 */ /* 0x000fe20000011600 */
[----:B------:R-:W-:Y:S01]  /*3c20*/  IMAD R48, R48, 0x40, R49 ;  /* 0x0000004030307824 */ /* 0x000fe200078e0231 */
[----:B------:R-:W-:-:S02]  /*3c30*/  FSEL R40, R40, R51, !P1 ;  /* 0x0000003328287208 */ /* 0x000fc40004800000 */
[----:B------:R-:W-:Y:S01]  /*3c40*/  LOP3.LUT R39, R39, 0x38, RZ, 0xc0, !PT ;  /* 0x0000003827277812 */ /* 0x000fe200078ec0ff */
[----:B------:R-:W-:Y:S01]  /*3c50*/  @P0 FMUL R51, R51, 0.25 ;  /* 0x3e80000033330820 */ /* 0x000fe20000400000 */
[----:B------:R-:W-:Y:S02]  /*3c60*/  IMAD R43, R37, 0x10, R48 ;  /* 0x00000010252b7824 */ /* 0x000fe400078e0230 */
[----:B------:R-:W-:Y:S01]  /*3c70*/  LOP3.LUT R37, R39, 0x1f, R0, 0xf8, !PT ;  /* 0x0000001f27257812 */ /* 0x000fe200078ef800 */
[----:B------:R-:W-:Y:S01]  /*3c80*/  @!P2 FMUL R51, R51, 16777216 ;  /* 0x4b8000003333a820 */ /* 0x000fe20000400000 */
[----:B------:R-:W-:Y:S02]  /*3c90*/  IMAD R36, R36, 0x8, R43 ;  /* 0x0000000824247824 */ /* 0x000fe400078e022b */
[----:B------:R-:W-:Y:S01]  /*3ca0*/  VIADD R39, R40, 0xc0cafb0d ;  /* 0xc0cafb0d28277836 */ /* 0x000fe20000000000 */
[----:B------:R-:W2:Y:S01]  /*3cb0*/  MUFU.RCP R43, R51 ;  /* 0x00000033002b7308 */ /* 0x000ea20000001000 */
[----:B------:R-:W-:Y:S01]  /*3cc0*/  SHF.L.U32 R42, R37, 0x3, RZ ;  /* 0x00000003252a7819 */ /* 0x000fe200000006ff */
[----:B------:R-:W4:Y:S02]  /*3cd0*/  @!P4 SYNCS.CCTL.IV [UR10+0x7000] ;  /* 0x00700000ff00c9b1 */ /* 0x000f24000800000a */
[----:B----4-:R-:W-:Y:S01]  /*3ce0*/  BAR.SYNC.DEFER_BLOCKING 0x0 ;  /* 0x0000000000007b1d */ /* 0x010fe20000010000 */
[----:B------:R-:W-:Y:S01]  /*3cf0*/  LOP3.LUT R41, R39, 0xff800000, RZ, 0xc0, !PT ;  /* 0xff80000027297812 */ /* 0x000fe200078ec0ff */
[----:B------:R-:W-:Y:S01]  /*3d00*/  IMAD.SHL.U32 R0, R0, 0x10, RZ ;  /* 0x0000001000007824 */ /* 0x000fe200078e00ff */
[----:B------:R-:W-:Y:S01]  /*3d10*/  LOP3.LUT R45, R42, 0xc0, RZ, 0xc0, !PT ;  /* 0x000000c02a2d7812 */ /* 0x000fe200078ec0ff */
[----:B-1----:R-:W-:Y:S01]  /*3d20*/  UIMAD UR4, UR9, UR4, URZ ;  /* 0x00000004090472a4 */ /* 0x002fe2000f8e02ff */
[----:B------:R-:W-:Y:S01]  /*3d30*/  I2FP.F32.S32 R42, R41 ;  /* 0x00000029002a7245 */ /* 0x000fe20000201400 */
[----:B------:R-:W-:Y:S01]  /*3d40*/  IMAD.IADD R41, R40, 0x1, -R41 ;  /* 0x0000000128297824 */ /* 0x000fe200078e0a29 */
[----:B------:R-:W-:Y:S01]  /*3d50*/  FSEL R39, RZ, -23, P1 ;  /* 0xc1b80000ff277808 */ /* 0x000fe20000800000 */
[----:B0--3--:R-:W-:Y:S01]  /*3d60*/  LDTM.16dp32bit_t0_t15.x32 R4, tmem[UR13] ;  /* 0x0000000d000479ee */ /* 0x009fe20008a80000 */
[----:B------:R-:W0:Y:S01]  /*3d70*/  LDTM.16dp32bit_t16_t31.x32 R4, tmem[UR13+0x20] ;  /* 0x0000200d000479ee */ /* 0x000e220008aa0000 */
[----:B------:R-:W-:Y:S01]  /*3d80*/  LOP3.LUT R0, R0, 0x30, RZ, 0xc0, !PT ;  /* 0x0000003000007812 */ /* 0x000fe200078ec0ff */
[----:B------:R-:W-:Y:S01]  /*3d90*/  FADD R41, R41, -1 ;  /* 0xbf80000029297421 */ /* 0x000fe20000000000 */
[----:B------:R-:W-:Y:S01]  /*3da0*/  FSETP.NEU.AND P1, PT, R40, RZ, PT ;  /* 0x000000ff2800720b */ /* 0x000fe20003f2d000 */
[----:B------:R-:W-:Y:S01]  /*3db0*/  FFMA.FTZ R42, R42, 1.1920928955078125e-07, R39 ;  /* 0x340000002a2a7823 */ /* 0x000fe20000010027 */
[----:B------:R-:W-:Y:S01]  /*3dc0*/  IADD3 R0, PT, PT, R45, UR10, R0 ;  /* 0x0000000a2d007c10 */ /* 0x000fe2000fffe000 */
[----:B------:R-:W1:Y:S01]  /*3dd0*/  LDC R39, c[0x0][0x3e8] ;  /* 0x0000fa00ff277b82 */ /* 0x000e620000000800 */
[----:B------:R-:W-:Y:S01]  /*3de0*/  USHF.L.U32 UR6, UR4, 0x1, URZ ;  /* 0x0000000104067899 */ /* 0x000fe200080006ff */
[----:B------:R-:W-:-:S05]  /*3df0*/  IMAD.SHL.U32 R37, R37, 0x10, RZ ;  /* 0x0000001025257824 */ /* 0x000fca00078e00ff */
[----:B------:R-:W-:Y:S01]  /*3e00*/  LOP3.LUT R37, R37, 0xf0, RZ, 0xc0, !PT ;  /* 0x000000f025257812 */ /* 0x000fe200078ec0ff */
[----:B------:R-:W3:Y:S01]  /*3e10*/  @!P4 SYNCS.CCTL.IV [UR10+0x7008] ;  /* 0x00700800ff00c9b1 */ /* 0x000ee2000800000a */
[----:B------:R-:W-:Y:S01]  /*3e20*/  NOP ;  /* 0x0000000000007918 */ /* 0x000fe20000000000 */
[----:B0-----:R-:W-:Y:S01]  /*3e30*/  @P0 FMUL R4, R4, 0.25 ;  /* 0x3e80000004040820 */ /* 0x001fe20000400000 */
[----:B------:R-:W-:Y:S01]  /*3e40*/  @P0 FMUL R5, R5, 0.25 ;  /* 0x3e80000005050820 */ /* 0x000fe20000400000 */
[----:B------:R-:W-:Y:S01]  /*3e50*/  @P0 FMUL R7, R7, 0.25 ;  /* 0x3e80000007070820 */ /* 0x000fe20000400000 */
[----:B------:R-:W-:Y:S01]  /*3e60*/  @P0 FMUL R8, R8, 0.25 ;  /* 0x3e80000008080820 */ /* 0x000fe20000400000 */
[----:B------:R-:W-:Y:S01]  /*3e70*/  @!P2 FMUL R4, R4, 16777216 ;  /* 0x4b8000000404a820 */ /* 0x000fe20000400000 */
[----:B------:R-:W-:Y:S01]  /*3e80*/  @P0 FMUL R16, R16, 0.25 ;  /* 0x3e80000010100820 */ /* 0x000fe20000400000 */
[----:B------:R-:W-:Y:S01]  /*3e90*/  @P0 FMUL R6, R6, 0.25 ;  /* 0x3e80000006060820 */ /* 0x000fe20000400000 */
[----:B------:R-:W-:Y:S01]  /*3ea0*/  @P0 FMUL R12, R12, 0.25 ;  /* 0x3e8000000c0c0820 */ /* 0x000fe20000400000 */
[----:B--2---:R-:W-:Y:S01]  /*3eb0*/  FMUL R44, R43, R4 ;  /* 0x000000042b2c7220 */ /* 0x004fe20000400000 */
[----:B------:R-:W-:Y:S01]  /*3ec0*/  FFMA.FTZ R4, R41, R50, -0.16845393180847167969 ;  /* 0xbe2c7f3029047423 */ /* 0x000fe20000010032 */
[----:B------:R-:W-:Y:S01]  /*3ed0*/  @P0 FMUL R15, R15, 0.25 ;  /* 0x3e8000000f0f0820 */ /* 0x000fe20000400000 */
[----:B------:R-:W-:Y:S01]  /*3ee0*/  @P0 FMUL R19, R19, 0.25 ;  /* 0x3e80000013130820 */ /* 0x000fe20000400000 */
[----:B------:R-:W-:Y:S01]  /*3ef0*/  @P0 FMUL R20, R20, 0.25 ;  /* 0x3e80000014140820 */ /* 0x000fe20000400000 */
[C---:B------:R-:W-:Y:S01]  /*3f00*/  FFMA.FTZ R4, R41.reuse, R4, 0.1716887056827545166 ;  /* 0x3e2fcf2a29047423 */ /* 0x040fe20000010004 */
[----:B------:R-:W-:Y:S01]  /*3f10*/  @P0 FMUL R24, R24, 0.25 ;  /* 0x3e80000018180820 */ /* 0x000fe20000400000 */
[----:B------:R-:W-:Y:S01]  /*3f20*/  @P0 FMUL R28, R28, 0.25 ;  /* 0x3e8000001c1c0820 */ /* 0x000fe20000400000 */
[----:B------:R-:W-:Y:S01]  /*3f30*/  @P0 FMUL R32, R32, 0.25 ;  /* 0x3e80000020200820 */ /* 0x000fe20000400000 */
[----:B------:R-:W-:Y:S01]  /*3f40*/  FFMA.FTZ R4, R41, R4, -0.17900948226451873779 ;  /* 0xbe374e4329047423 */ /* 0x000fe20000010004 */
[----:B------:R-:W-:Y:S01]  /*3f50*/  @P0 FMUL R11, R11, 0.25 ;  /* 0x3e8000000b0b0820 */ /* 0x000fe20000400000 */
[----:B------:R-:W-:Y:S01]  /*3f60*/  @!P2 FMUL R5, R5, 16777216 ;  /* 0x4b8000000505a820 */ /* 0x000fe20000400000 */
[----:B------:R-:W-:Y:S01]  /*3f70*/  @!P2 FMUL R7, R7, 16777216 ;  /* 0x4b8000000707a820 */ /* 0x000fe20000400000 */
[C---:B------:R-:W-:Y:S01]  /*3f80*/  FFMA.FTZ R4, R41.reuse, R4, 0.20512372255325317383 ;  /* 0x3e520bf429047423 */ /* 0x040fe20000010004 */
[----:B------:R-:W-:Y:S01]  /*3f90*/  @P0 FMUL R18, R18, 0.25 ;  /* 0x3e80000012120820 */ /* 0x000fe20000400000 */
[----:B------:R-:W-:Y:S01]  /*3fa0*/  @!P2 FMUL R8, R8, 16777216 ;  /* 0x4b8000000808a820 */ /* 0x000fe20000400000 */
[----:B------:R-:W-:Y:S01]  /*3fb0*/  @!P2 FMUL R16, R16, 16777216 ;  /* 0x4b8000001010a820 */ /* 0x000fe20000400000 */
[----:B------:R-:W-:Y:S01]  /*3fc0*/  FFMA.FTZ R4, R41, R4, -0.24046532809734344482 ;  /* 0xbe763c8b29047423 */ /* 0x000fe20000010004 */
[----:B------:R-:W-:Y:S01]  /*3fd0*/  @P0 FMUL R9, R9, 0.25 ;  /* 0x3e80000009090820 */ /* 0x000fe20000400000 */
[----:B------:R-:W-:Y:S01]  /*3fe0*/  @!P2 FMUL R6, R6, 16777216 ;  /* 0x4b8000000606a820 */ /* 0x000fe20000400000 */
[----:B------:R-:W-:Y:S01]  /*3ff0*/  @!P2 FMUL R12, R12, 16777216 ;  /* 0x4b8000000c0ca820 */ /* 0x000fe20000400000 */
[----:B------:R-:W-:Y:S01]  /*4000*/  FFMA.FTZ R4, R41, R4, 0.28857114911079406738 ;  /* 0x3e93bf9929047423 */ /* 0x000fe20000010004 */
[----:B------:R-:W-:Y:S01]  /*4010*/  @!P2 FMUL R15, R15, 16777216 ;  /* 0x4b8000000f0fa820 */ /* 0x000fe20000400000 */
[----:B------:R-:W-:Y:S01]  /*4020*/  @!P2 FMUL R19, R19, 16777216 ;  /* 0x4b8000001313a820 */ /* 0x000fe20000400000 */
[----:B------:R-:W-:Y:S01]  /*4030*/  @P0 FMUL R10, R10, 0.25 ;  /* 0x3e8000000a0a0820 */ /* 0x000fe20000400000 */
[C---:B------:R-:W-:Y:S01]  /*4040*/  FFMA.FTZ R4, R41.reuse, R4, -0.36067417263984680176 ;  /* 0xbeb8aa4929047423 */ /* 0x040fe20000010004 */
[----:B------:R-:W-:Y:S01]  /*4050*/  @!P2 FMUL R20, R20, 16777216 ;  /* 0x4b8000001414a820 */ /* 0x000fe20000400000 */
[----:B------:R-:W-:Y:S01]  /*4060*/  @!P2 FMUL R24, R24, 16777216 ;  /* 0x4b8000001818a820 */ /* 0x000fe20000400000 */
[----:B------:R-:W-:Y:S01]  /*4070*/  @!P2 FMUL R28, R28, 16777216 ;  /* 0x4b8000001c1ca820 */ /* 0x000fe20000400000 */
[----:B------:R-:W-:Y:S01]  /*4080*/  @!P2 FMUL R32, R32, 16777216 ;  /* 0x4b8000002020a820 */ /* 0x000fe20000400000 */
[----:B------:R-:W-:Y:S01]  /*4090*/  FFMA.FTZ R4, R41, R4, 0.48089820146560668945 ;  /* 0x3ef6384a29047423 */ /* 0x000fe20000010004 */
[----:B------:R-:W-:Y:S01]  /*40a0*/  @P0 FMUL R17, R17, 0.25 ;  /* 0x3e80000011110820 */ /* 0x000fe20000400000 */
[----:B------:R-:W-:Y:S01]  /*40b0*/  @!P2 FMUL R11, R11, 16777216 ;  /* 0x4b8000000b0ba820 */ /* 0x000fe20000400000 */
[C---:B------:R-:W-:Y:S01]  /*40c0*/  FMUL R45, R43.reuse, R5 ;  /* 0x000000052b2d7220 */ /* 0x040fe20000400000 */
[C---:B------:R-:W-:Y:S01]  /*40d0*/  FMUL R47, R43.reuse, R7 ;  /* 0x000000072b2f7220 */ /* 0x040fe20000400000 */
[----:B------:R-:W-:Y:S01]  /*40e0*/  @P0 FMUL R26, R26, 0.25 ;  /* 0x3e8000001a1a0820 */ /* 0x000fe20000400000 */
[----:B------:R-:W-:Y:S01]  /*40f0*/  @!P2 FMUL R18, R18, 16777216 ;  /* 0x4b8000001212a820 */ /* 0x000fe20000400000 */
[C---:B------:R-:W-:Y:S01]  /*4100*/  FMUL R5, R43.reuse, R8 ;  /* 0x000000082b057220 */ /* 0x040fe20000400000 */
[----:B------:R-:W-:Y:S01]  /*4110*/  FMUL R7, R43, R16 ;  /* 0x000000102b077220 */ /* 0x000fe20000400000 */
[----:B------:R-:W-:Y:S01]  /*4120*/  @!P2 FMUL R9, R9, 16777216 ;  /* 0x4b8000000909a820 */ /* 0x000fe20000400000 */
[C---:B------:R-:W-:Y:S01]  /*4130*/  FMUL R46, R43.reuse, R6 ;  /* 0x000000062b2e7220 */ /* 0x040fe20000400000 */
[C---:B------:R-:W-:Y:S01]  /*4140*/  FMUL R12, R43.reuse, R12 ;  /* 0x0000000c2b0c7220 */ /* 0x040fe20000400000 */
[C---:B------:R-:W-:Y:S01]  /*4150*/  FMUL R49, R43.reuse, R15 ;  /* 0x0000000f2b317220 */ /* 0x040fe20000400000 */
[----:B------:R-:W-:Y:S01]  /*4160*/  FMUL R52, R43, R19 ;  /* 0x000000132b347220 */ /* 0x000fe20000400000 */
[----:B-1----:R-:W-:-:S02]  /*4170*/  IMAD R16, R2, R39, RZ ;  /* 0x0000002702107224 */ /* 0x002fc400078e02ff */
[----:B------:R-:W-:Y:S01]  /*4180*/  @P0 FMUL R13, R13, 0.25 ;  /* 0x3e8000000d0d0820 */ /* 0x000fe20000400000 */
[----:B------:R-:W-:Y:S01]  /*4190*/  @!P2 FMUL R10, R10, 16777216 ;  /* 0x4b8000000a0aa820 */ /* 0x000fe20000400000 */
[C---:B------:R-:W-:Y:S01]  /*41a0*/  FMUL R20, R43.reuse, R20 ;  /* 0x000000142b147220 */ /* 0x040fe20000400000 */
[C---:B------:R-:W-:Y:S01]  /*41b0*/  FMUL R15, R43.reuse, R24 ;  /* 0x000000182b0f7220 */ /* 0x040fe20000400000 */
[C---:B------:R-:W-:Y:S01]  /*41c0*/  FMUL R28, R43.reuse, R28 ;  /* 0x0000001c2b1c7220 */ /* 0x040fe20000400000 */
[----:B------:R-:W-:Y:S01]  /*41d0*/  FMUL R19, R43, R32 ;  /* 0x000000202b137220 */ /* 0x000fe20000400000 */
[----:B------:R-:W-:Y:S01]  /*41e0*/  FFMA.FTZ R6, R41, R4, -0.72134751081466674805 ;  /* 0xbf38aa3b29067423 */ /* 0x000fe20000010004 */
[----:B------:R-:W-:Y:S01]  /*41f0*/  @P0 FMUL R14, R14, 0.25 ;  /* 0x3e8000000e0e0820 */ /* 0x000fe20000400000 */
[----:B------:R-:W-:Y:S01]  /*4200*/  @!P2 FMUL R17, R17, 16777216 ;  /* 0x4b8000001111a820 */ /* 0x000fe20000400000 */
[----:B------:R-:W-:Y:S01]  /*4210*/  FMUL R50, R43, R11 ;  /* 0x0000000b2b327220 */ /* 0x000fe20000400000 */
[----:B------:R-:W-:Y:S01]  /*4220*/  @P0 FMUL R29, R29, 0.25 ;  /* 0x3e8000001d1d0820 */ /* 0x000fe20000400000 */
[----:B------:R-:W-:Y:S01]  /*4230*/  @P0 FMUL R33, R33, 0.25 ;  /* 0x3e80000021210820 */ /* 0x000fe20000400000 */
[----:B------:R-:W-:Y:S01]  /*4240*/  @!P2 FMUL R26, R26, 16777216 ;  /* 0x4b8000001a1aa820 */ /* 0x000fe20000400000 */
[C---:B------:R-:W-:Y:S01]  /*4250*/  FMUL R11, R43.reuse, R18 ;  /* 0x000000122b0b7220 */ /* 0x040fe20000400000 */
[----:B------:R-:W-:Y:S01]  /*4260*/  FMUL R48, R43, R9 ;  /* 0x000000092b307220 */ /* 0x000fe20000400000 */
[----:B------:R-:W-:Y:S01]  /*4270*/  F2FP.F16.F32.PACK_AB R4, R5, R44 ;  /* 0x0000002c0504723e */ /* 0x000fe200000000ff */
[----:B------:R-:W-:-:S02]  /*4280*/  IMAD R18, R39, 0x4, R16 ;  /* 0x0000000427127824 */ /* 0x000fc400078e0210 */
[----:B------:R-:W-:Y:S01]  /*4290*/  @!P2 FMUL R13, R13, 16777216 ;  /* 0x4b8000000d0da820 */ /* 0x000fe20000400000 */
[----:B------:R-:W-:Y:S01]  /*42a0*/  FMUL R9, R43, R10 ;  /* 0x0000000a2b097220 */ /* 0x000fe20000400000 */
[----:B------:R-:W-:Y:S01]  /*42b0*/  F2FP.F16.F32.PACK_AB R5, R7, R12 ;  /* 0x0000000c0705723e */ /* 0x000fe200000000ff */
[----:B------:R-:W-:Y:S01]  /*42c0*/  FMUL R8, R41, R6 ;  /* 0x0000000629087220 */ /* 0x000fe20000400000 */
[----:B------:R-:W-:Y:S01]  /*42d0*/  @!P2 FMUL R14, R14, 16777216 ;  /* 0x4b8000000e0ea820 */ /* 0x000fe20000400000 */
[----:B------:R-:W-:Y:S01]  /*42e0*/  FMUL R10, R43, R17 ;  /* 0x000000112b0a7220 */ /* 0x000fe20000400000 */
[----:B------:R-:W-:Y:S01]  /*42f0*/  F2FP.F16.F32.PACK_AB R6, R15, R20 ;  /* 0x000000140f06723e */ /* 0x000fe200000000ff */
[----:B------:R-:W-:Y:S01]  /*4300*/  @P0 FMUL R21, R21, 0.25 ;  /* 0x3e80000015150820 */ /* 0x000fe20000400000 */
[----:B------:R-:W-:Y:S01]  /*4310*/  F2FP.F16.F32.PACK_AB R7, R19, R28 ;  /* 0x0000001c1307723e */ /* 0x000fe200000000ff */
[----:B------:R-:W-:Y:S01]  /*4320*/  @P0 FMUL R22, R22, 0.25 ;  /* 0x3e80000016160820 */ /* 0x000fe20000400000 */
[----:B------:R-:W-:Y:S01]  /*4330*/  @P0 FMUL R23, R23, 0.25 ;  /* 0x3e80000017170820 */ /* 0x000fe20000400000 */
[----:B------:R-:W-:Y:S01]  /*4340*/  @P0 FMUL R25, R25, 0.25 ;  /* 0x3e80000019190820 */ /* 0x000fe20000400000 */
[----:B------:R-:W-:Y:S01]  /*4350*/  @P0 FMUL R27, R27, 0.25 ;  /* 0x3e8000001b1b0820 */ /* 0x000fe20000400000 */
[----:B------:R-:W-:Y:S01]  /*4360*/  @P0 FMUL R30, R30, 0.25 ;  /* 0x3e8000001e1e0820 */ /* 0x000fe20000400000 */
[----:B------:R-:W-:Y:S01]  /*4370*/  @P0 FMUL R31, R31, 0.25 ;  /* 0x3e8000001f1f0820 */ /* 0x000fe20000400000 */
[----:B------:R-:W-:Y:S01]  /*4380*/  @P0 FMUL R34, R34, 0.25 ;  /* 0x3e80000022220820 */ /* 0x000fe20000400000 */
[----:B------:R-:W-:Y:S01]  /*4390*/  @P0 FMUL R35, R35, 0.25 ;  /* 0x3e80000023230820 */ /* 0x000fe20000400000 */
[----:B------:R-:W-:Y:S01]  /*43a0*/  @!P2 FMUL R29, R29, 16777216 ;  /* 0x4b8000001d1da820 */ /* 0x000fe20000400000 */
[----:B------:R-:W-:Y:S01]  /*43b0*/  @!P2 FMUL R33, R33, 16777216 ;  /* 0x4b8000002121a820 */ /* 0x000fe20000400000 */
[----:B------:R-:W-:Y:S01]  /*43c0*/  FMUL R17, R43, R26 ;  /* 0x0000001a2b117220 */ /* 0x000fe20000400000 */
[----:B------:R-:W-:Y:S01]  /*43d0*/  ISETP.GE.U32.AND P0, PT, R40, 0x7f800000, PT ;  /* 0x7f8000002800780c */ /* 0x000fe20003f06070 */
[----:B------:R-:W-:-:S02]  /*43e0*/  IMAD R26, R39, 0x4, R18 ;  /* 0x00000004271a7824 */ /* 0x000fc400078e0212 */
[C---:B------:R-:W-:Y:S01]  /*43f0*/  FMUL R13, R43.reuse, R13 ;  /* 0x0000000d2b0d7220 */ /* 0x040fe20000400000 */
[C---:B------:R-:W-:Y:S01]  /*4400*/  FMUL R14, R43.reuse, R14 ;  /* 0x0000000e2b0e7220 */ /* 0x040fe20000400000 */
[C---:B------:R-:W-:Y:S01]  /*4410*/  FMUL R29, R43.reuse, R29 ;  /* 0x0000001d2b1d7220 */ /* 0x040fe20000400000 */
[----:B------:R-:W-:Y:S01]  /*4420*/  FMUL R32, R43, R33 ;  /* 0x000000212b207220 */ /* 0x000fe20000400000 */
[----:B---3--:R0:W-:Y:S01]  /*4430*/  STS.128 [R36], R4 ;  /* 0x0000000424007388 */ /* 0x0081e20000000c00 */
[----:B------:R-:W-:Y:S01]  /*4440*/  @!P2 FMUL R21, R21, 16777216 ;  /* 0x4b8000001515a820 */ /* 0x000fe20000400000 */
[----:B------:R-:W-:Y:S01]  /*4450*/  @!P2 FMUL R25, R25, 16777216 ;  /* 0x4b8000001919a820 */ /* 0x000fe20000400000 */
[----:B------:R-:W-:Y:S01]  /*4460*/  F2FP.F16.F32.PACK_AB R12, R9, R46 ;  /* 0x0000002e090c723e */ /* 0x000fe200000000ff */
[----:B------:R-:W-:Y:S01]  /*4470*/  FMUL R8, R41, R8 ;  /* 0x0000000829087220 */ /* 0x000fe20000400000 */
[----:B------:R-:W-:Y:S01]  /*4480*/  F2FP.F16.F32.PACK_AB R9, R10, R13 ;  /* 0x0000000d0a09723e */ /* 0x000fe200000000ff */
[----:B------:R-:W-:Y:S01]  /*4490*/  FMUL R21, R43, R21 ;  /* 0x000000152b157220 */ /* 0x000fe20000400000 */
[----:B------:R-:W-:Y:S01]  /*44a0*/  F2FP.F16.F32.PACK_AB R13, R11, R14 ;  /* 0x0000000e0b0d723e */ /* 0x000fe200000000ff */
[----:B------:R-:W-:Y:S01]  /*44b0*/  FMUL R24, R43, R25 ;  /* 0x000000192b187220 */ /* 0x000fe20000400000 */
[----:B------:R-:W-:Y:S01]  /*44c0*/  F2FP.F16.F32.PACK_AB R11, R32, R29 ;  /* 0x0000001d200b723e */ /* 0x000fe200000000ff */
[----:B------:R-:W-:Y:S01]  /*44d0*/  @!P2 FMUL R34, R34, 16777216 ;  /* 0x4b8000002222a820 */ /* 0x000fe20000400000 */
[----:B------:R-:W-:Y:S01]  /*44e0*/  @!P2 FMUL R22, R22, 16777216 ;  /* 0x4b8000001616a820 */ /* 0x000fe20000400000 */
[----:B------:R-:W-:Y:S01]  /*44f0*/  @!P2 FMUL R30, R30, 16777216 ;  /* 0x4b8000001e1ea820 */ /* 0x000fe20000400000 */
[----:B------:R-:W-:Y:S01]  /*4500*/  FFMA.FTZ R41, R41, 1.4426950216293334961, R8 ;  /* 0x3fb8aa3b29297823 */ /* 0x000fe20000010008 */
[----:B------:R-:W-:Y:S01]  /*4510*/  FMUL R25, R43, R34 ;  /* 0x000000222b197220 */ /* 0x000fe20000400000 */
[----:B------:R-:W-:Y:S01]  /*4520*/  F2FP.F16.F32.PACK_AB R10, R24, R21 ;  /* 0x00000015180a723e */ /* 0x000fe200000000ff */
[----:B0-----:R-:W-:Y:S01]  /*4530*/  IMAD R6, R39, 0x4, R26 ;  /* 0x0000000427067824 */ /* 0x001fe200078e021a */
[----:B------:R-:W0:Y:S01]  /*4540*/  LDC.64 R20, c[0x0][0x398] ;  /* 0x0000e600ff147b82 */ /* 0x000e220000000a00 */
[----:B------:R-:W-:-:S02]  /*4550*/  @P0 IMAD.MOV.U32 R5, RZ, RZ, 0x7f800000 ;  /* 0x7f800000ff050424 */ /* 0x000fc400078e00ff */
[C---:B------:R-:W-:Y:S01]  /*4560*/  FMUL R22, R43.reuse, R22 ;  /* 0x000000162b167220 */ /* 0x040fe20000400000 */
[----:B------:R-:W-:Y:S01]  /*4570*/  FMUL R30, R43, R30 ;  /* 0x0000001e2b1e7220 */ /* 0x000fe20000400000 */
[----:B------:R-:W-:Y:S01]  /*4580*/  LEA R32, R39, R6, 0x2 ;  /* 0x0000000627207211 */ /* 0x000fe200078e10ff */
[----:B------:R-:W-:Y:S01]  /*4590*/  FADD R41, R42, R41 ;  /* 0x000000292a297221 */ /* 0x000fe20000000000 */
[----:B------:R-:W-:Y:S01]  /*45a0*/  F2FP.F16.F32.PACK_AB R8, R48, R45 ;  /* 0x0000002d3008723e */ /* 0x000fe200000000ff */
[----:B------:R-:W-:Y:S01]  /*45b0*/  @P0 FFMA.FTZ R41, R40, R5, +INF ;  /* 0x7f80000028290423 */ /* 0x000fe20000010005 */
[----:B------:R-:W-:Y:S01]  /*45c0*/  F2FP.F16.F32.PACK_AB R14, R17, R22 ;  /* 0x00000016110e723e */ /* 0x000fe200000000ff */
[----:B------:R-:W-:Y:S01]  /*45d0*/  IMAD R34, R39, 0x4, R32 ;  /* 0x0000000427227824 */ /* 0x000fe200078e0220 */
[----:B------:R-:W-:Y:S01]  /*45e0*/  F2FP.F16.F32.PACK_AB R15, R25, R30 ;  /* 0x0000001e190f723e */ /* 0x000fe200000000ff */
[----:B------:R1:W-:Y:S01]  /*45f0*/  STS.128 [R36+0x400], R8 ;  /* 0x0004000824007388 */ /* 0x0003e20000000c00 */
[----:B------:R-:W-:Y:S01]  /*4600*/  @!P2 FMUL R23, R23, 16777216 ;  /* 0x4b8000001717a820 */ /* 0x000fe20000400000 */
[----:B------:R-:W-:-:S02]  /*4610*/  IMAD R40, R39, 0x4, R34 ;  /* 0x0000000427287824 */ /* 0x000fc400078e0222 */
[----:B------:R-:W-:Y:S01]  /*4620*/  @!P2 FMUL R27, R27, 16777216 ;  /* 0x4b8000001b1ba820 */ /* 0x000fe20000400000 */
[----:B------:R2:W-:Y:S01]  /*4630*/  STS.128 [R36+0x800], R12 ;  /* 0x0008000c24007388 */ /* 0x0005e20000000c00 */
[----:B------:R-:W-:Y:S01]  /*4640*/  @!P2 FMUL R31, R31, 16777216 ;  /* 0x4b8000001f1fa820 */ /* 0x000fe20000400000 */
[----:B------:R-:W-:Y:S01]  /*4650*/  @!P2 FMUL R35, R35, 16777216 ;  /* 0x4b8000002323a820 */ /* 0x000fe20000400000 */
[----:B------:R-:W-:Y:S02]  /*4660*/  IMAD R4, R3, UR5, RZ ;  /* 0x0000000503047c24 */ /* 0x000fe4000f8e02ff */
[C---:B------:R-:W-:Y:S01]  /*4670*/  FMUL R23, R43.reuse, R23 ;  /* 0x000000172b177220 */ /* 0x040fe20000400000 */
[C---:B------:R-:W-:Y:S01]  /*4680*/  FMUL R54, R43.reuse, R27 ;  /* 0x0000001b2b367220 */ /* 0x040fe20000400000 */
[C---:B------:R-:W-:Y:S01]  /*4690*/  FMUL R31, R43.reuse, R31 ;  /* 0x0000001f2b1f7220 */ /* 0x040fe20000400000 */
[----:B------:R-:W-:Y:S01]  /*46a0*/  FMUL R56, R43, R35 ;  /* 0x000000232b387220 */ /* 0x000fe20000400000 */
[----:B------:R-:W-:Y:S01]  /*46b0*/  IMAD.SHL.U32 R5, R4, 0x2, RZ ;  /* 0x0000000204057824 */ /* 0x000fe200078e00ff */
[----:B------:R-:W-:Y:S01]  /*46c0*/  FSEL R2, R41, -INF , P1 ;  /* 0xff80000029027808 */ /* 0x000fe20000800000 */
[----:B------:R-:W-:Y:S01]  /*46d0*/  UIMAD.WIDE UR4, UR4, 0x2, URZ ;  /* 0x00000002040478a5 */ /* 0x000fe2000f8e02ff */
[----:B------:R-:W-:Y:S01]  /*46e0*/  F2FP.F16.F32.PACK_AB R28, R50, R47 ;  /* 0x0000002f321c723e */ /* 0x000fe200000000ff */
[----:B-1----:R-:W-:Y:S01]  /*46f0*/  IMAD R8, R39, 0x4, R40 ;  /* 0x0000000427087824 */ /* 0x002fe200078e0228 */
[----:B------:R-:W-:Y:S01]  /*4700*/  F2FP.F16.F32.PACK_AB R29, R52, R49 ;  /* 0x00000031341d723e */ /* 0x000fe200000000ff */
[----:B------:R-:W-:Y:S01]  /*4710*/  IMAD.HI R4, R4, 0x2, RZ ;  /* 0x0000000204047827 */ /* 0x000fe200078e02ff */
[----:B------:R-:W-:-:S03]  /*4720*/  F2FP.F16.F32.PACK_AB R30, R54, R23 ;  /* 0x00000017361e723e */ /* 0x000fc600000000ff */
[----:B------:R-:W-:Y:S01]  /*4730*/  FFMA R87, R2, 0.69314718246459960938, R87 ;  /* 0x3f31721802577823 */ /* 0x000fe20000000057 */
[----:B------:R-:W-:Y:S01]  /*4740*/  F2FP.F16.F32.PACK_AB R31, R56, R31 ;  /* 0x0000001f381f723e */ /* 0x000fe200000000ff */
[----:B--2---:R-:W-:Y:S01]  /*4750*/  IMAD R12, R39, 0x4, R8 ;  /* 0x00000004270c7824 */ /* 0x004fe200078e0208 */
[----:B0-----:R-:W-:Y:S02]  /*4760*/  IADD3 R81, P0, P1, R5, UR6, R20 ;  /* 0x0000000605517c10 */ /* 0x001fe4000f91e014 */
[----:B------:R-:W-:Y:S01]  /*4770*/  LEA R17, R38, UR10, 0x4 ;  /* 0x0000000a26117c11 */ /* 0x000fe2000f8e20ff */
[----:B------:R0:W-:Y:S01]  /*4780*/  STS.128 [R36+0xc00], R28 ;  /* 0x000c001c24007388 */ /* 0x0001e20000000c00 */
[C---:B------:R-:W-:Y:S01]  /*4790*/  LEA R14, R39.reuse, R12, 0x2 ;  /* 0x0000000c270e7211 */ /* 0x040fe200078e10ff */
[----:B------:R-:W1:Y:S01]  /*47a0*/  LDCU UR4, c[0x0][0x3ec] ;  /* 0x00007d80ff0477ac */ /* 0x000e620008000800 */
[----:B------:R-:W-:Y:S01]  /*47b0*/  IADD3.X R13, PT, PT, R4, UR5, R21, P0, P1 ;  /* 0x00000005040d7c10 */ /* 0x000fe200087e2415 */
[----:B------:R-:W-:Y:S01]  /*47c0*/  BAR.SYNC.DEFER_BLOCKING 0x0 ;  /* 0x0000000000007b1d */ /* 0x000fe20000010000 */
[-C--:B------:R-:W-:Y:S01]  /*47d0*/  LEA R22, P0, R16, R81.reuse, 0x1 ;  /* 0x0000005110167211 */ /* 0x080fe200078008ff */
[----:B------:R-:W-:Y:S01]  /*47e0*/  IMAD R50, R39, 0x4, R14 ;  /* 0x0000000427327824 */ /* 0x000fe200078e020e */
[----:B------:R-:W-:-:S02]  /*47f0*/  LEA R24, P1, R18, R81, 0x1 ;  /* 0x0000005112187211 */ /* 0x000fc400078208ff */
[-C--:B------:R-:W-:Y:S01]  /*4800*/  LEA.HI.X.SX32 R23, R16, R13.reuse, 0x1, P0 ;  /* 0x0000000d10177211 */ /* 0x080fe200000f0eff */
[C---:B------:R-:W-:Y:S01]  /*4810*/  IMAD R2, R39.reuse, 0x4, R50 ;  /* 0x0000000427027824 */ /* 0x040fe200078e0232 */
[----:B------:R-:W-:Y:S02]  /*4820*/  LEA.HI.X.SX32 R25, R18, R13, 0x1, P1 ;  /* 0x0000000d12197211 */ /* 0x000fe400008f0eff */
[-C--:B------:R-:W-:Y:S01]  /*4830*/  LEA R20, P2, R26, R81.reuse, 0x1 ;  /* 0x000000511a147211 */ /* 0x080fe200078408ff */
[C---:B0-----:R-:W-:Y:S01]  /*4840*/  IMAD R36, R39.reuse, 0x4, R2 ;  /* 0x0000000427247824 */ /* 0x041fe200078e0202 */
[-C--:B------:R-:W-:Y:S02]  /*4850*/  LEA R30, P0, R6, R81.reuse, 0x1 ;  /* 0x00000051061e7211 */ /* 0x080fe400078008ff */
[----:B------:R-:W-:Y:S01]  /*4860*/  LEA R28, P1, R32, R81, 0x1 ;  /* 0x00000051201c7211 */ /* 0x000fe200078208ff */
[C---:B------:R-:W-:Y:S01]  /*4870*/  IMAD R16, R39.reuse, 0x4, R36 ;  /* 0x0000000427107824 */ /* 0x040fe200078e0224 */
[----:B------:R-:W-:Y:S01]  /*4880*/  LEA.HI.X.SX32 R31, R6, R13, 0x1, P0 ;  /* 0x0000000d061f7211 */ /* 0x000fe200000f0eff */
[----:B-1----:R-:W-:Y:S01]  /*4890*/  UIMAD UR4, UR9, UR4, URZ ;  /* 0x00000004090472a4 */ /* 0x002fe2000f8e02ff */
[----:B------:R-:W-:Y:S01]  /*48a0*/  LEA R42, P0, R40, R81, 0x1 ;  /* 0x00000051282a7211 */ /* 0x000fe200078008ff */
[C---:B------:R-:W-:Y:S01]  /*48b0*/  IMAD R18, R39.reuse, 0x4, R16 ;  /* 0x0000000427127824 */ /* 0x040fe200078e0210 */
[-C--:B------:R-:W-:Y:S01]  /*48c0*/  LEA.HI.X.SX32 R21, R26, R13.reuse, 0x1, P2 ;  /* 0x0000000d1a157211 */ /* 0x080fe200010f0eff */
[----:B------:R-:W-:Y:S01]  /*48d0*/  USHF.L.U32 UR6, UR4, 0x2, URZ ;  /* 0x0000000204067899 */ /* 0x000fe200080006ff */
[----:B------:R-:W-:Y:S01]  /*48e0*/  LEA.HI.X.SX32 R29, R32, R13, 0x1, P1 ;  /* 0x0000000d201d7211 */ /* 0x000fe200008f0eff */
[C---:B------:R-:W-:Y:S01]  /*48f0*/  IMAD R56, R39.reuse, 0x4, R18 ;  /* 0x0000000427387824 */ /* 0x040fe200078e0212 */
[-C--:B------:R-:W-:Y:S01]  /*4900*/  LEA R26, P2, R34, R81.reuse, 0x1 ;  /* 0x00000051221a7211 */ /* 0x080fe200078408ff */
[----:B------:R-:W-:Y:S01]  /*4910*/  LDS.128 R4, [R17+0x1000] ;  /* 0x0010000011047984 */ /* 0x000fe20000000c00 */
[----:B------:R-:W-:Y:S01]  /*4920*/  LEA R32, P1, R8, R81, 0x1 ;  /* 0x0000005108207211 */ /* 0x000fe200078208ff */
[----:B------:R-:W-:Y:S01]  /*4930*/  UIMAD.WIDE UR4, UR4, 0x4, URZ ;  /* 0x00000004040478a5 */ /* 0x000fe2000f8e02ff */
[----:B------:R-:W-:-:S02]  /*4940*/  LEA R62, R39, R56, 0x2 ;  /* 0x00000038273e7211 */ /* 0x000fc400078e10ff */
[----:B------:R-:W-:Y:S02]  /*4950*/  LEA.HI.X.SX32 R43, R40, R13, 0x1, P0 ;  /* 0x0000000d282b7211 */ /* 0x000fe400000f0eff */
[----:B------:R-:W-:Y:S01]  /*4960*/  LEA R40, P0, R12, R81, 0x1 ;  /* 0x000000510c287211 */ /* 0x000fe200078008ff */
[C---:B------:R-:W-:Y:S01]  /*4970*/  IMAD R64, R39.reuse, 0x4, R62 ;  /* 0x0000000427407824 */ /* 0x040fe200078e023e */
[-C--:B------:R-:W-:Y:S02]  /*4980*/  LEA.HI.X.SX32 R27, R34, R13.reuse, 0x1, P2 ;  /* 0x0000000d221b7211 */ /* 0x080fe400010f0eff */
[----:B------:R-:W-:Y:S01]  /*4990*/  LEA.HI.X.SX32 R33, R8, R13, 0x1, P1 ;  /* 0x0000000d08217211 */ /* 0x000fe200008f0eff */
[C---:B------:R-:W-:Y:S01]  /*49a0*/  IMAD R66, R39.reuse, 0x4, R64 ;  /* 0x0000000427427824 */ /* 0x040fe200078e0240 */
[----:B------:R-:W-:Y:S01]  /*49b0*/  LEA R34, P1, R14, R81, 0x1 ;  /* 0x000000510e227211 */ /* 0x000fe200078208ff */
[----:B------:R-:W0:Y:S01]  /*49c0*/  LDS.128 R8, [R17] ;  /* 0x0000000011087984 */ /* 0x000e220000000c00 */
[-C--:B------:R-:W-:Y:S01]  /*49d0*/  LEA.HI.X.SX32 R41, R12, R13.reuse, 0x1, P0 ;  /* 0x0000000d0c297211 */ /* 0x080fe200000f0eff */
[----:B------:R-:W-:Y:S01]  /*49e0*/  IMAD R12, R39, 0x4, R66 ;  /* 0x00000004270c7824 */ /* 0x000fe200078e0242 */
[----:B------:R-:W-:-:S02]  /*49f0*/  LEA.HI.X.SX32 R35, R14, R13, 0x1, P1 ;  /* 0x0000000d0e237211 */ /* 0x000fc400008f0eff */
[-C--:B------:R-:W-:Y:S01]  /*4a00*/  LEA R44, P1, R2, R81.reuse, 0x1 ;  /* 0x00000051022c7211 */ /* 0x080fe200078208ff */
[C---:B------:R-:W-:Y:S01]  /*4a10*/  IMAD R14, R39.reuse, 0x4, R12 ;  /* 0x00000004270e7824 */ /* 0x040fe200078e020c */
[-C--:B------:R-:W-:Y:S02]  /*4a20*/  LEA R48, P0, R50, R81.reuse, 0x1 ;  /* 0x0000005132307211 */ /* 0x080fe400078008ff */
[----:B------:R-:W-:Y:S02]  /*4a30*/  LEA R46, P2, R36, R81, 0x1 ;  /* 0x00000051242e7211 */ /* 0x000fe400078408ff */
[-C--:B------:R-:W-:Y:S01]  /*4a40*/  LEA.HI.X.SX32 R45, R2, R13.reuse, 0x1, P1 ;  /* 0x0000000d022d7211 */ /* 0x080fe200008f0eff */
[C---:B------:R-:W-:Y:S01]  /*4a50*/  IMAD R2, R39.reuse, 0x4, R14 ;  /* 0x0000000427027824 */ /* 0x040fe200078e020e */
[-C--:B------:R-:W-:Y:S02]  /*4a60*/  LEA.HI.X.SX32 R49, R50, R13.reuse, 0x1, P0 ;  /* 0x0000000d32317211 */ /* 0x080fe400000f0eff */
[----:B------:R-:W-:Y:S01]  /*4a70*/  LEA.HI.X.SX32 R47, R36, R13, 0x1, P2 ;  /* 0x0000000d242f7211 */ /* 0x000fe200010f0eff */
[----:B------:R-:W-:Y:S01]  /*4a80*/  IMAD R36, R39, 0x4, R2 ;  /* 0x0000000427247824 */ /* 0x000fe200078e0202 */
[----:B------:R-:W-:-:S02]  /*4a90*/  LEA R54, P0, R16, R81, 0x1 ;  /* 0x0000005110367211 */ /* 0x000fc400078008ff */
[----:B------:R-:W-:Y:S02]  /*4aa0*/  LEA R52, P1, R18, R81, 0x1 ;  /* 0x0000005112347211 */ /* 0x000fe400078208ff */
[----:B------:R-:W-:Y:S02]  /*4ab0*/  LEA.HI.X.SX32 R55, R16, R13, 0x1, P0 ;  /* 0x0000000d10377211 */ /* 0x000fe400000f0eff */
[C---:B------:R-:W-:Y:S02]  /*4ac0*/  LEA R16, R39.reuse, R36, 0x2 ;  /* 0x0000002427107211 */ /* 0x040fe400078e10ff */
[----:B------:R-:W-:Y:S02]  /*4ad0*/  LEA R50, P2, R56, R81, 0x1 ;  /* 0x0000005138327211 */ /* 0x000fe400078408ff */
[-C--:B------:R-:W-:Y:S01]  /*4ae0*/  LEA.HI.X.SX32 R53, R18, R13.reuse, 0x1, P1 ;  /* 0x0000000d12357211 */ /* 0x080fe200008f0eff */
[----:B------:R-:W-:Y:S01]  /*4af0*/  IMAD R18, R39, 0x4, R16 ;  /* 0x0000000427127824 */ /* 0x000fe200078e0210 */
[----:B------:R-:W-:-:S02]  /*4b00*/  LEA.HI.X.SX32 R51, R56, R13, 0x1, P2 ;  /* 0x0000000d38337211 */ /* 0x000fc400010f0eff */
[-C--:B------:R-:W-:Y:S01]  /*4b10*/  LEA R58, P1, R64, R81.reuse, 0x1 ;  /* 0x00000051403a7211 */ /* 0x080fe200078208ff */
[C---:B------:R-:W-:Y:S01]  /*4b20*/  IMAD R80, R39.reuse, 0x4, R18 ;  /* 0x0000000427507824 */ /* 0x040fe200078e0212 */
[-C--:B------:R-:W-:Y:S02]  /*4b30*/  LEA R60, P2, R66, R81.reuse, 0x1 ;  /* 0x00000051423c7211 */ /* 0x080fe400078408ff */
[----:B------:R-:W-:Y:S01]  /*4b40*/  LEA R56, P0, R62, R81, 0x1 ;  /* 0x000000513e387211 */ /* 0x000fe200078008ff */
[----:B------:R-:W-:Y:S01]  /*4b50*/  IMAD R82, R39, 0x4, R80 ;  /* 0x0000000427527824 */ /* 0x000fe200078e0250 */
[-C--:B------:R-:W-:Y:S02]  /*4b60*/  LEA.HI.X.SX32 R59, R64, R13.reuse, 0x1, P1 ;  /* 0x0000000d403b7211 */ /* 0x080fe400008f0eff */
[----:B------:R-:W-:Y:S01]  /*4b70*/  LEA.HI.X.SX32 R61, R66, R13, 0x1, P2 ;  /* 0x0000000d423d7211 */ /* 0x000fe200010f0eff */
[----:B0-----:R0:W-:Y:S01]  /*4b80*/  STG.E.U16 desc[UR18][R22.64], R8 ;  /* 0x0000000816007986 */ /* 0x0011e2000c101512 */
[----:B------:R-:W-:-:S02]  /*4b90*/  LEA R64, P2, R2, R81, 0x1 ;  /* 0x0000005102407211 */ /* 0x000fc400078408ff */
[----:B------:R-:W-:Y:S02]  /*4ba0*/  LEA.HI.X.SX32 R57, R62, R13, 0x1, P0 ;  /* 0x0000000d3e397211 */ /* 0x000fe400000f0eff */
[----:B------:R-:W-:Y:S02]  /*4bb0*/  LEA R62, P0, R12, R81, 0x1 ;  /* 0x000000510c3e7211 */ /* 0x000fe400078008ff */
[----:B------:R-:W-:Y:S01]  /*4bc0*/  LEA.HI.X.SX32 R65, R2, R13, 0x1, P2 ;  /* 0x0000000d02417211 */ /* 0x000fe200010f0eff */
[C---:B------:R-:W-:Y:S01]  /*4bd0*/  IMAD R2, R39.reuse, 0x4, R82 ;  /* 0x0000000427027824 */ /* 0x040fe200078e0252 */
[----:B------:R-:W-:Y:S02]  /*4be0*/  LEA R66, P1, R14, R81, 0x1 ;  /* 0x000000510e427211 */ /* 0x000fe400078208ff */
[-C--:B------:R-:W-:Y:S01]  /*4bf0*/  LEA.HI.X.SX32 R63, R12, R13.reuse, 0x1, P0 ;  /* 0x0000000d0c3f7211 */ /* 0x080fe200000f0eff */
[----:B------:R-:W-:Y:S01]  /*4c00*/  IMAD R12, R39, 0x4, R2 ;  /* 0x00000004270c7824 */ /* 0x000fe200078e0202 */
[----:B------:R-:W-:-:S02]  /*4c10*/  LEA.HI.X.SX32 R67, R14, R13, 0x1, P1 ;  /* 0x0000000d0e437211 */ /* 0x000fc400008f0eff */
[-C--:B------:R-:W-:Y:S01]  /*4c20*/  LEA R68, P1, R16, R81.reuse, 0x1 ;  /* 0x0000005110447211 */ /* 0x080fe200078208ff */
[C---:B------:R-:W-:Y:S01]  /*4c30*/  IMAD R14, R39.reuse, 0x4, R12 ;  /* 0x00000004270e7824 */ /* 0x040fe200078e020c */
[----:B------:R-:W-:Y:S02]  /*4c40*/  LEA R72, P0, R36, R81, 0x1 ;  /* 0x0000005124487211 */ /* 0x000fe400078008ff */
[----:B------:R-:W-:Y:S02]  /*4c50*/  LEA.HI.X.SX32 R69, R16, R13, 0x1, P1 ;  /* 0x0000000d10457211 */ /* 0x000fe400008f0eff */
[----:B------:R-:W-:Y:S02]  /*4c60*/  LEA R70, P2, R18, R81, 0x1 ;  /* 0x0000005112467211 */ /* 0x000fe400078408ff */
[----:B------:R-:W-:Y:S02]  /*4c70*/  LEA R16, R39, R14, 0x2 ;  /* 0x0000000e27107211 */ /* 0x000fe400078e10ff */
[----:B------:R-:W-:-:S02]  /*4c80*/  LEA.HI.X.SX32 R73, R36, R13, 0x1, P0 ;  /* 0x0000000d24497211 */ /* 0x000fc400000f0eff */
[----:B------:R-:W-:Y:S01]  /*4c90*/  LEA.HI.X.SX32 R71, R18, R13, 0x1, P2 ;  /* 0x0000000d12477211 */ /* 0x000fe200010f0eff */
[----:B------:R-:W-:Y:S01]  /*4ca0*/  IMAD R39, R39, 0x4, R16 ;  /* 0x0000000427277824 */ /* 0x000fe200078e0210 */
[-C--:B------:R-:W-:Y:S02]  /*4cb0*/  LEA R78, P0, R80, R81.reuse, 0x1 ;  /* 0x00000051504e7211 */ /* 0x080fe400078008ff */
[-C--:B------:R-:W-:Y:S02]  /*4cc0*/  LEA R76, P1, R82, R81.reuse, 0x1 ;  /* 0x00000051524c7211 */ /* 0x080fe400078208ff */
[----:B------:R-:W-:Y:S02]  /*4cd0*/  LEA R74, P2, R2, R81, 0x1 ;  /* 0x00000051024a7211 */ /* 0x000fe400078408ff */
[-C--:B------:R-:W-:Y:S02]  /*4ce0*/  LEA.HI.X.SX32 R79, R80, R13.reuse, 0x1, P0 ;  /* 0x0000000d504f7211 */ /* 0x080fe400000f0eff */
[----:B------:R-:W-:-:S02]  /*4cf0*/  LEA.HI.X.SX32 R77, R82, R13, 0x1, P1 ;  /* 0x0000000d524d7211 */ /* 0x000fc400008f0eff */
[----:B------:R-:W-:Y:S02]  /*4d00*/  LEA.HI.X.SX32 R75, R2, R13, 0x1, P2 ;  /* 0x0000000d024b7211 */ /* 0x000fe400010f0eff */
[-C--:B------:R-:W-:Y:S02]  /*4d10*/  LEA R88, P0, R12, R81.reuse, 0x1 ;  /* 0x000000510c587211 */ /* 0x080fe400078008ff */
[-C--:B------:R-:W-:Y:S02]  /*4d20*/  LEA R84, P1, R14, R81.reuse, 0x1 ;  /* 0x000000510e547211 */ /* 0x080fe400078208ff */
[-C--:B------:R-:W-:Y:S02]  /*4d30*/  LEA R82, P2, R16, R81.reuse, 0x1 ;  /* 0x0000005110527211 */ /* 0x080fe400078408ff */
[----:B------:R-:W-:Y:S02]  /*4d40*/  LEA R80, P3, R39, R81, 0x1 ;  /* 0x0000005127507211 */ /* 0x000fe400078608ff */
[----:B------:R-:W-:-:S02]  /*4d50*/  LEA.HI.X.SX32 R89, R12, R13, 0x1, P0 ;  /* 0x0000000d0c597211 */ /* 0x000fc400000f0eff */
[-C--:B------:R-:W-:Y:S02]  /*4d60*/  LEA.HI.X.SX32 R85, R14, R13.reuse, 0x1, P1 ;  /* 0x0000000d0e557211 */ /* 0x080fe400008f0eff */
[-C--:B------:R-:W-:Y:S02]  /*4d70*/  LEA.HI.X.SX32 R83, R16, R13.reuse, 0x1, P2 ;  /* 0x0000000d10537211 */ /* 0x080fe400010f0eff */
[----:B------:R-:W-:Y:S02]  /*4d80*/  LEA.HI.X.SX32 R81, R39, R13, 0x1, P3 ;  /* 0x0000000d27517211 */ /* 0x000fe400018f0eff */
[----:B------:R-:W1:Y:S01]  /*4d90*/  LDS.128 R12, [R17+0x2000] ;  /* 0x00200000110c7984 */ /* 0x000e620000000c00 */
[----:B------:R-:W-:Y:S02]  /*4da0*/  PRMT R2, R8, 0x7632, R2 ;  /* 0x0000763208027816 */ /* 0x000fe40000000002 */
[----:B0-----:R-:W-:Y:S01]  /*4db0*/  PRMT R23, R9, 0x7632, R23 ;  /* 0x0000763209177816 */ /* 0x001fe20000000017 */
[----:B------:R-:W0:Y:S01]  /*4dc0*/  LDS.128 R16, [R17+0x3000] ;  /* 0x0030000011107984 */ /* 0x000e220000000c00 */
[----:B------:R-:W-:-:S02]  /*4dd0*/  PRMT R8, R4, 0x7632, R8 ;  /* 0x0000763204087816 */ /* 0x000fc40000000008 */
[----:B------:R-:W-:Y:S01]  /*4de0*/  PRMT R22, R5, 0x7632, R22 ;  /* 0x0000763205167816 */ /* 0x000fe20000000016 */
[----:B------:R2:W-:Y:S01]  /*4df0*/  STG.E.U16 desc[UR18][R24.64], R2 ;  /* 0x0000000218007986 */ /* 0x0005e2000c101512 */
[----:B------:R-:W-:-:S03]  /*4e00*/  ISETP.GE.U32.AND P0, PT, R38, 0x40, PT ;  /* 0x000000402600780c */ /* 0x000fc60003f06070 */
[----:B------:R3:W-:Y:S04]  /*4e10*/  STG.E.U16 desc[UR18][R20.64], R9 ;  /* 0x0000000914007986 */ /* 0x0007e8000c101512 */
[----:B------:R-:W-:Y:S01]  /*4e20*/  STG.E.U16 desc[UR18][R30.64], R23 ;  /* 0x000000171e007986 */ /* 0x000fe2000c101512 */
[----:B--2---:R-:W-:-:S03]  /*4e30*/  PRMT R25, R11, 0x7632, R25 ;  /* 0x000076320b197816 */ /* 0x004fc60000000019 */
[----:B------:R1:W-:Y:S01]  /*4e40*/  STG.E.U16 desc[UR18][R28.64], R10 ;  /* 0x0000000a1c007986 */ /* 0x0003e2000c101512 */
[----:B------:R-:W-:Y:S02]  /*4e50*/  PRMT R2, R7, 0x7632, R2 ;  /* 0x0000763207027816 */ /* 0x000fe40000000002 */
[----:B---3--:R-:W-:-:S05]  /*4e60*/  PRMT R21, R10, 0x7632, R21 ;  /* 0x000076320a157816 */ /* 0x008fca0000000015 */
[----:B------:R2:W-:Y:S04]  /*4e70*/  STG.E.U16 desc[UR18][R26.64], R21 ;  /* 0x000000151a007986 */ /* 0x0005e8000c101512 */
[----:B------:R3:W-:Y:S04]  /*4e80*/  STG.E.U16 desc[UR18][R42.64], R11 ;  /* 0x0000000b2a007986 */ /* 0x0007e8000c101512 */
[----:B------:R4:W-:Y:S01]  /*4e90*/  STG.E.U16 desc[UR18][R32.64], R25 ;  /* 0x0000001920007986 */ /* 0x0009e2000c101512 */
[----:B-1----:R-:W-:-:S03]  /*4ea0*/  PRMT R29, R12, 0x7632, R29 ;  /* 0x000076320c1d7816 */ /* 0x002fc6000000001d */
[----:B------:R1:W-:Y:S01]  /*4eb0*/  STG.E.U16 desc[UR18][R40.64], R4 ;  /* 0x0000000428007986 */ /* 0x0003e2000c101512 */
[----:B--2---:R-:W-:Y:S02]  /*4ec0*/  PRMT R27, R6, 0x7632, R27 ;  /* 0x00007632061b7816 */ /* 0x004fe4000000001b */
[----:B------:R-:W-:Y:S01]  /*4ed0*/  PRMT R31, R13, 0x7632, R31 ;  /* 0x000076320d1f7816 */ /* 0x000fe2000000001f */
[----:B------:R2:W-:Y:S01]  /*4ee0*/  STG.E.U16 desc[UR18][R34.64], R8 ;  /* 0x0000000822007986 */ /* 0x0005e2000c101512 */
[----:B0-----:R-:W-:Y:S02]  /*4ef0*/  PRMT R39, R16, 0x7632, R39 ;  /* 0x0000763210277816 */ /* 0x001fe40000000027 */
[----:B---3--:R-:W-:Y:S01]  /*4f00*/  PRMT R42, R18, 0x7632, R42 ;  /* 0x00007632122a7816 */ /* 0x008fe2000000002a */
[----:B------:R0:W-:Y:S01]  /*4f10*/  STG.E.U16 desc[UR18][R48.64], R5 ;  /* 0x0000000530007986 */ /* 0x0001e2000c101512 */
[----:B----4-:R-:W-:-:S03]  /*4f20*/  PRMT R32, R14, 0x7632, R32 ;  /* 0x000076320e207816 */ /* 0x010fc60000000020 */
[----:B------:R-:W-:Y:S01]  /*4f30*/  STG.E.U16 desc[UR18][R44.64], R22 ;  /* 0x000000162c007986 */ /* 0x000fe2000c101512 */
[----:B-1----:R-:W-:Y:S01]  /*4f40*/  PRMT R40, R19, 0x7632, R40 ;  /* 0x0000763213287816 */ /* 0x002fe20000000028 */
[----:B------:R-:W-:Y:S02]  /*4f50*/  IMAD.HI R4, R3, 0x4, RZ ;  /* 0x0000000403047827 */ /* 0x000fe400078e02ff */
[----:B------:R-:W-:Y:S01]  /*4f60*/  STG.E.U16 desc[UR18][R46.64], R6 ;  /* 0x000000062e007986 */ /* 0x000fe2000c101512 */
[----:B--2---:R-:W-:-:S03]  /*4f70*/  PRMT R34, R15, 0x7632, R34 ;  /* 0x000076320f227816 */ /* 0x004fc60000000022 */
[----:B------:R-:W-:Y:S01]  /*4f80*/  STG.E.U16 desc[UR18][R54.64], R27 ;  /* 0x0000001b36007986 */ /* 0x000fe2000c101512 */
[----:B0-----:R-:W-:-:S03]  /*4f90*/  IMAD.SHL.U32 R5, R3, 0x4, RZ ;  /* 0x0000000403057824 */ /* 0x001fc600078e00ff */
[----:B------:R0:W-:Y:S04]  /*4fa0*/  STG.E.U16 desc[UR18][R52.64], R7 ;  /* 0x0000000734007986 */ /* 0x0001e8000c101512 */
[----:B------:R1:W-:Y:S04]  /*4fb0*/  STG.E.U16 desc[UR18][R50.64], R2 ;  /* 0x0000000232007986 */ /* 0x0003e8000c101512 */
[----:B------:R-:W-:Y:S04]  /*4fc0*/  STG.E.U16 desc[UR18][R56.64], R12 ;  /* 0x0000000c38007986 */ /* 0x000fe8000c101512 */
[----:B------:R-:W-:Y:S01]  /*4fd0*/  STG.E.U16 desc[UR18][R58.64], R29 ;  /* 0x0000001d3a007986 */ /* 0x000fe2000c101512 */
[----:B0-----:R-:W0:Y:S03]  /*4fe0*/  LDC.64 R6, c[0x0][0x3a0] ;  /* 0x0000e800ff067b82 */ /* 0x001e260000000a00 */
[----:B------:R-:W-:Y:S01]  /*4ff0*/  STG.E.U16 desc[UR18][R60.64], R13 ;  /* 0x0000000d3c007986 */ /* 0x000fe2000c101512 */
[----:B-1----:R-:W-:-:S03]  /*5000*/  PRMT R2, R17, 0x7632, R2 ;  /* 0x0000763211027816 */ /* 0x002fc60000000002 */
[----:B------:R-:W-:Y:S04]  /*5010*/  STG.E.U16 desc[UR18][R62.64], R31 ;  /* 0x0000001f3e007986 */ /* 0x000fe8000c101512 */
[----:B------:R-:W-:Y:S04]  /*5020*/  STG.E.U16 desc[UR18][R66.64], R14 ;  /* 0x0000000e42007986 */ /* 0x000fe8000c101512 */
[----:B------:R-:W-:Y:S04]  /*5030*/  STG.E.U16 desc[UR18][R64.64], R32 ;  /* 0x0000002040007986 */ /* 0x000fe8000c101512 */
[----:B------:R-:W-:Y:S04]  /*5040*/  STG.E.U16 desc[UR18][R72.64], R15 ;  /* 0x0000000f48007986 */ /* 0x000fe8000c101512 */
[----:B------:R-:W-:Y:S04]  /*5050*/  STG.E.U16 desc[UR18][R68.64], R34 ;  /* 0x0000002244007986 */ /* 0x000fe8000c101512 */
[----:B------:R-:W-:Y:S04]  /*5060*/  STG.E.U16 desc[UR18][R70.64], R16 ;  /* 0x0000001046007986 */ /* 0x000fe8000c101512 */
[----:B------:R-:W-:Y:S04]  /*5070*/  STG.E.U16 desc[UR18][R78.64], R39 ;  /* 0x000000274e007986 */ /* 0x000fe8000c101512 */
[----:B------:R-:W-:Y:S04]  /*5080*/  STG.E.U16 desc[UR18][R76.64], R17 ;  /* 0x000000114c007986 */ /* 0x000fe8000c101512 */
[----:B------:R0:W-:Y:S04]  /*5090*/  STG.E.U16 desc[UR18][R74.64], R2 ;  /* 0x000000024a007986 */ /* 0x0001e8000c101512 */
[----:B------:R-:W-:Y:S04]  /*50a0*/  STG.E.U16 desc[UR18][R88.64], R18 ;  /* 0x0000001258007986 */ /* 0x000fe8000c101512 */
[----:B------:R-:W-:Y:S04]  /*50b0*/  STG.E.U16 desc[UR18][R84.64], R42 ;  /* 0x0000002a54007986 */ /* 0x000fe8000c101512 */
[----:B------:R-:W-:Y:S01]  /*50c0*/  STG.E.U16 desc[UR18][R82.64], R19 ;  /* 0x0000001352007986 */ /* 0x000fe2000c101512 */
[----:B0-----:R-:W-:-:S03]  /*50d0*/  IADD3 R2, P1, P2, R5, UR6, R6 ;  /* 0x0000000605027c10 */ /* 0x001fc6000fa3e006 */
[----:B------:R-:W-:Y:S01]  /*50e0*/  STG.E.U16 desc[UR18][R80.64], R40 ;  /* 0x0000002850007986 */ /* 0x000fe2000c101512 */
[----:B------:R-:W-:Y:S01]  /*50f0*/  IADD3.X R3, PT, PT, R4, UR5, R7, P1, P2 ;  /* 0x0000000504037c10 */ /* 0x000fe20008fe4407 */
[----:B------:R-:W-:Y:S06]  /*5100*/  BAR.SYNC.DEFER_BLOCKING 0x0 ;  /* 0x0000000000007b1d */ /* 0x000fec0000010000 */
[----:B------:R-:W-:Y:S02]  /*5110*/  STSM.16.M88 [R0], R87 ;  /* 0x0000005700007844 */ /* 0x000fe40000000000 */
[----:B------:R-:W-:Y:S06]  /*5120*/  BAR.SYNC.DEFER_BLOCKING 0x0 ;  /* 0x0000000000007b1d */ /* 0x000fec0000010000 */
[----:B------:R-:W0:Y:S04]  /*5130*/  LDSM.16.M88 R37, [R37+UR10] ;  /* 0x0000000a2525783b */ /* 0x000e280008000000 */
[----:B0-----:R0:W-:Y:S01]  /*5140*/  @!P0 STG.E desc[UR18][R2.64], R37 ;  /* 0x0000002502008986 */ /* 0x0011e2000c101912 */
[----:B------:R-:W-:Y:S06]  /*5150*/  BAR.SYNC.DEFER_BLOCKING 0x0 ;  /* 0x0000000000007b1d */ /* 0x000fec0000010000 */
[----:B------:R-:W-:Y:S05]  /*5160*/  BRA.U UP1, `(.L_x_22) ;  /* 0x0000000101a07547 */ /* 0x000fea000b800000 */
[----:B------:R-:W1:Y:S01]  /*5170*/  S2UR UR5, SR_CgaCtaId ;  /* 0x00000000000579c3 */ /* 0x000e620000008800 */
[----:B------:R-:W-:Y:S01]  /*5180*/  NOP ;  /* 0x0000000000007918 */ /* 0x000fe20000000000 */
[----:B------:R-:W-:Y:S01]  /*5190*/  UMOV UR4, 0x50 ;  /* 0x0000005000047882 */ /* 0x000fe20000000000 */
[----:B------:R-:W-:Y:S02]  /*51a0*/  IMAD.U32 R0, RZ, RZ, UR11 ;  /* 0x0000000bff007e24 */ /* 0x000fe4000f8e00ff */
[----:B0-----:R-:W-:Y:S02]  /*51b0*/  IMAD.MOV.U32 R3, RZ, RZ, 0xff ;  /* 0x000000ffff037424 */ /* 0x001fe400078e00ff */
[----:B------:R-:W-:Y:S01]  /*51c0*/  IMAD.MOV.U32 R7, RZ, RZ, 0x1 ;  /* 0x00000001ff077424 */ /* 0x000fe200078e00ff */
[----:B------:R-:W-:-:S04]  /*51d0*/  LOP3.LUT R0, R0, 0xffff, RZ, 0xc0, !PT ;  /* 0x0000ffff00007812 */ /* 0x000fc800078ec0ff */
[----:B------:R-:W-:-:S04]  /*51e0*/  SHF.R.U32.HI R0, RZ, 0x5, R0 ;  /* 0x00000005ff007819 */ /* 0x000fc80000011600 */
[----:B------:R-:W-:Y:S02]  /*51f0*/  IADD3 R2, PT, PT, R0, 0x10, RZ ;  /* 0x0000001000027810 */ /* 0x000fe40007ffe0ff */
[----:B------:R-:W-:Y:S01]  /*5200*/  SHF.L.U32 R0, R3, R0, RZ ;  /* 0x0000000003007219 */ /* 0x000fe200000006ff */
[----:B-1----:R-:W-:Y:S01]  /*5210*/  ULEA UR6, UR5, UR4, 0x18 ;  /* 0x0000000405067291 */ /* 0x002fe2000f8ec0ff */
[----:B------:R-:W-:-:S04]  /*5220*/  SHF.L.U32 R3, R7, R2, RZ ;  /* 0x0000000207037219 */ /* 0x000fc800000006ff */
[----:B------:R-:W-:-:S04]  /*5230*/  LOP3.LUT R0, R3, R0, RZ, 0xfc, !PT ;  /* 0x0000000003007212 */ /* 0x000fc800078efcff */
[----:B------:R-:W0:Y:S01]  /*5240*/  LDS R5, [UR6] ;  /* 0x00000006ff057984 */ /* 0x000e220008000800 */
[C---:B------:R-:W-:Y:S02]  /*5250*/  LOP3.LUT R2, R0.reuse, 0xffff, RZ, 0xc0, !PT ;  /* 0x0000ffff00027812 */ /* 0x040fe400078ec0ff */
[----:B0-----:R-:W-:-:S04]  /*5260*/  LOP3.LUT R3, R0, 0xffff, R5, 0x80, !PT ;  /* 0x0000ffff00037812 */ /* 0x001fc800078e8005 */
[----:B------:R-:W-:-:S13]  /*5270*/  ISETP.NE.AND P0, PT, R3, R2, PT ;  /* 0x000000020300720c */ /* 0x000fda0003f05270 */
[----:B------:R-:W-:Y:S05]  /*5280*/  @P0 BRA `(.L_x_23) ;  /* 0x0000000000500947 */ /* 0x000fea0003800000 */
[----:B------:R-:W-:Y:S02]  /*5290*/  SHF.R.U32.HI R5, RZ, 0x10, R5 ;  /* 0x00000010ff057819 */ /* 0x000fe40000011605 */
[----:B------:R-:W-:-:S04]  /*52a0*/  SHF.R.U32.HI R2, RZ, 0x10, R0 ;  /* 0x00000010ff027819 */ /* 0x000fc80000011600 */
[----:B------:R-:W-:-:S04]  /*52b0*/  LOP3.LUT R5, R5, R2, RZ, 0xc0, !PT ;  /* 0x0000000205057212 */ /* 0x000fc800078ec0ff */
[----:B------:R-:W-:-:S13]  /*52c0*/  ISETP.NE.AND P0, PT, R5, R2, PT ;  /* 0x000000020500720c */ /* 0x000fda0003f05270 */
[----:B------:R-:W-:Y:S05]  /*52d0*/  @P0 BRA `(.L_x_24) ;  /* 0x0000000000300947 */ /* 0x000fea0003800000 */
[----:B------:R-:W-:Y:S01]  /*52e0*/  R2UR UR4, R0 ;  /* 0x00000000000472ca */ /* 0x000fe200000e0000 */
[----:B------:R-:W-:Y:S01]  /*52f0*/  VOTEU.ANY UR5, UPT, PT ;  /* 0x0000000000057886 */ /* 0x000fe200038e0100 */
[----:B------:R-:W0:Y:S01]  /*5300*/  S2R R0, SR_LANEID ;  /* 0x0000000000007919 */ /* 0x000e220000000000 */
[----:B------:R-:W-:-:S10]  /*5310*/  UFLO.U32 UR5, UR5 ;  /* 0x00000005000572bd */ /* 0x000fd400080e0000 */
[----:B------:R-:W-:-:S06]  /*5320*/  ULOP3.LUT UR4, URZ, UR4, URZ, 0x33, !UPT ;  /* 0x00000004ff047292 */ /* 0x000fcc000f8e33ff */
[----:B------:R-:W-:-:S04]  /*5330*/  IMAD.U32 R2, RZ, RZ, UR4 ;  /* 0x00000004ff027e24 */ /* 0x000fc8000f8e00ff */
[----:B------:R-:W1:Y:S02]  /*5340*/  REDUX UR7, R2 ;  /* 0x00000000020773c4 */ /* 0x000e640000000000 */
[----:B------:R2:W-:Y:S01]  /*5350*/  UTCATOMSWS.AND URZ, UR4 ;  /* 0x0000000400ff79e3 */ /* 0x0005e20008000000 */
[----:B0-----:R-:W-:Y:S01]  /*5360*/  ISETP.EQ.U32.AND P0, PT, R0, UR5, PT ;  /* 0x0000000500007c0c */ /* 0x001fe2000bf02070 */
[----:B-1----:R-:W-:-:S12]  /*5370*/  IMAD.U32 R0, RZ, RZ, UR7 ;  /* 0x00000007ff007e24 */ /* 0x002fd8000f8e00ff */
[----:B------:R2:W-:Y:S01]  /*5380*/  @P0 ATOMS.AND RZ, [UR6], R0 ;  /* 0x00000000ffff098c */ /* 0x0005e2000a800006 */
[----:B------:R-:W-:Y:S05]  /*5390*/  BRA `(.L_x_22) ;  /* 0x0000000000147947 */ /* 0x000fea0003800000 */
.L_x_24:
[----:B------:R-:W-:-:S07]  /*53a0*/  MOV R2, 0x53c0 ;  /* 0x000053c000027802 */ /* 0x000fce0000000f00 */
[----:B------:R-:W-:Y:S05]  /*53b0*/  CALL.REL.NOINC `($__internal_0_$__cuda_sm10x_tcgen05_guardrail_trap_col_being_dealloced_not_returned_by_alloc) ;  /* 0x0000000000447944 */ /* 0x000fea0003c00000 */
[----:B------:R-:W-:Y:S05]  /*53c0*/  BRA `(.L_x_22) ;  /* 0x0000000000087947 */ /* 0x000fea0003800000 */
.L_x_23:
[----:B------:R-:W-:-:S07]  /*53d0*/  MOV R2, 0x53f0 ;  /* 0x000053f000027802 */ /* 0x000fce0000000f00 */
[----:B------:R-:W-:Y:S05]  /*53e0*/  CALL.REL.NOINC `($__internal_2_$__cuda_sm10x_tcgen05_guardrail_trap_unallocated_columns_being_dealloced) ;  /* 0x0000000000507944 */ /* 0x000fea0003c00000 */
.L_x_22:
[----:B------:R-:W-:Y:S01]  /*53f0*/  NOP ;  /* 0x0000000000007918 */ /* 0x000fe20000000000 */
[----:B--2---:R-:W-:Y:S05]  /*5400*/  EXIT ;  /* 0x000000000000794d */ /* 0x004fea0003800000 */
.L_x_8:
[----:B------:R-:W1:Y:S02]  /*5410*/  SYNCS.PHASECHK.TRANS64.TRYWAIT P0, [UR10+0x5000], RZ ;  /* 0x005000ffff0075a7 */ /* 0x000e64000800110a */
[----:B-1----:R-:W-:Y:S05]  /*5420*/  @!P0 BRA `(.L_x_8) ;  /* 0xfffffffc00f88947 */ /* 0x002fea000383ffff */
[----:B------:R-:W-:Y:S05]  /*5430*/  BRA `(.L_x_7) ;  /* 0xffffffc400a07947 */ /* 0x000fea000383ffff */
.L_x_17:
[----:B------:R-:W1:Y:S02]  /*5440*/  SYNCS.PHASECHK.TRANS64.TRYWAIT P1, [UR10+0x7010], RZ ;  /* 0x007010ffff0075a7 */ /* 0x000e64000802110a */
[----:B-1----:R-:W-:Y:S05]  /*5450*/  @!P1 BRA `(.L_x_17) ;  /* 0xfffffffc00f89947 */ /* 0x002fea000383ffff */
[----:B------:R-:W-:Y:S05]  /*5460*/  BRA `(.L_x_25) ;  /* 0xffffffd800ec7947 */ /* 0x000fea000383ffff */
.L_x_18:
[----:B------:R-:W1:Y:S02]  /*5470*/  SYNCS.PHASECHK.TRANS64.TRYWAIT P1, [UR72], R10 ;  /* 0x0000000aff0075a7 */ /* 0x000e640008021148 */
[----:B-1----:R-:W-:Y:S05]  /*5480*/  @!P1 BRA `(.L_x_18) ;  /* 0xfffffffc00f89947 */ /* 0x002fea000383ffff */
[----:B------:R-:W-:Y:S05]  /*5490*/  BRA `(.L_x_26) ;  /* 0xffffffe000087947 */ /* 0x000fea000383ffff */
.L_x_21:
[----:B------:R-:W0:Y:S02]  /*54a0*/  SYNCS.PHASECHK.TRANS64.TRYWAIT P0, [UR72], R4 ;  /* 0x00000004ff0075a7 */ /* 0x000e240008001148 */
[----:B0-----:R-:W-:Y:S05]  /*54b0*/  @!P0 BRA `(.L_x_21) ;  /* 0xfffffffc00f88947 */ /* 0x001fea000383ffff */
[----:B------:R-:W-:Y:S05]  /*54c0*/  BRA `(.L_x_27) ;  /* 0xffffffe400ac7947 */ /* 0x000fea000383ffff */
        .weak           $__internal_0_$__cuda_sm10x_tcgen05_guardrail_trap_col_being_dealloced_not_returned_by_alloc
        .type           $__internal_0_$__cuda_sm10x_tcgen05_guardrail_trap_col_being_dealloced_not_returned_by_alloc,@function
        .size           $__internal_0_$__cuda_sm10x_tcgen05_guardrail_trap_col_being_dealloced_not_returned_by_alloc,($__internal_1_$__cuda_sm10x_tcgen05_guardrail_trap_phase_invalid_during_alloc - $__internal_0_$__cuda_sm10x_tcgen05_guardrail_trap_col_being_dealloced_not_returned_by_alloc)
$__internal_0_$__cuda_sm10x_tcgen05_guardrail_trap_col_being_dealloced_not_returned_by_alloc:
[----:B------:R-:W-:Y:S05]  /*54d0*/  BPT.TRAP 0x1 ;  /* 0x000000040000795c */ /* 0x000fea0000300000 */
[----:B------:R-:W-:-:S04]  /*54e0*/  IMAD.MOV.U32 R3, RZ, RZ, 0x0 ;  /* 0x00000000ff037424 */ /* 0x000fc800078e00ff */
[----:B------:R-:W-:Y:S05]  /*54f0*/  RET.REL.NODEC R2 `(attn_fwd) ;  /* 0xffffffa802c07950 */ /* 0x000fea0003c3ffff */
        .weak           $__internal_1_$__cuda_sm10x_tcgen05_guardrail_trap_phase_invalid_during_alloc
        .type           $__internal_1_$__cuda_sm10x_tcgen05_guardrail_trap_phase_invalid_during_alloc,@function
        .size           $__internal_1_$__cuda_sm10x_tcgen05_guardrail_trap_phase_invalid_during_alloc,($__internal_2_$__cuda_sm10x_tcgen05_guardrail_trap_unallocated_columns_being_dealloced - $__internal_1_$__cuda_sm10x_tcgen05_guardrail_trap_phase_invalid_during_alloc)
$__internal_1_$__cuda_sm10x_tcgen05_guardrail_trap_phase_invalid_during_alloc:
[----:B------:R-:W-:Y:S05]  /*5500*/  BPT.TRAP 0x1 ;  /* 0x000000040000795c */ /* 0x000fea0000300000 */
[----:B------:R-:W-:-:S04]  /*5510*/  IMAD.MOV.U32 R3, RZ, RZ, 0x0 ;  /* 0x00000000ff037424 */ /* 0x000fc800078e00ff */
[----:B------:R-:W-:Y:S05]  /*5520*/  RET.REL.NODEC R2 `(attn_fwd) ;  /* 0xffffffa802b47950 */ /* 0x000fea0003c3ffff */
        .weak           $__internal_2_$__cuda_sm10x_tcgen05_guardrail_trap_unallocated_columns_being_dealloced
        .type           $__internal_2_$__cuda_sm10x_tcgen05_guardrail_trap_unallocated_columns_being_dealloced,@function
        .size           $__internal_2_$__cuda_sm10x_tcgen05_guardrail_trap_unallocated_columns_being_dealloced,(.L_x_31 - $__internal_2_$__cuda_sm10x_tcgen05_guardrail_trap_unallocated_columns_being_dealloced)
$__internal_2_$__cuda_sm10x_tcgen05_guardrail_trap_unallocated_columns_being_dealloced:
[----:B------:R-:W-:Y:S05]  /*5530*/  BPT.TRAP 0x1 ;  /* 0x000000040000795c */ /* 0x000fea0000300000 */
[----:B------:R-:W-:-:S04]  /*5540*/  IMAD.MOV.U32 R3, RZ, RZ, 0x0 ;  /* 0x00000000ff037424 */ /* 0x000fc800078e00ff */
[----:B------:R-:W-:Y:S05]  /*5550*/  RET.REL.NODEC R2 `(attn_fwd) ;  /* 0xffffffa802a87950 */ /* 0x000fea0003c3ffff */
.L_x_28:
[----:B------:R-:W-:-:S00]  /*5560*/  BRA `(.L_x_28) ;  /* 0xfffffffc00fc7947 */ /* 0x000fc0000383ffff */
[----:B------:R-:W-:-:S00]  /*5570*/  NOP ;  /* 0x0000000000007918 */ /* 0x000fc00000000000 */
        /* <DEDUP_REMOVED lines=8> */
.L_x_31:


//--------------------- .nv.global.init           --------------------------
	.section	.nv.global.init,"aw",@progbits
.nv.global.init:
	.type		_$_str,@object
	.size		_$_str,(.L_3 - _$_str)
_$_str:
        /*0000*/ 	.byte	0x5f, 0x5f, 0x43, 0x55, 0x44, 0x41, 0x5f, 0x46, 0x54, 0x5a, 0x00
.L_3:


//--------------------- .nv.shared.attn_fwd       --------------------------
	.section	.nv.shared.attn_fwd,"aw",@nobits
	.sectionflags	@""
	.align	16
	.zero		1024


//--------------------- .nv.shared.reserved.0     --------------------------
	.section	.nv.shared.reserved.0,"aw",@nobits
	.align	8
	.weak		__nv_reservedSMEM_offset_0_alias
	.size		__nv_reservedSMEM_offset_0_alias, 0, 64
	.other		__nv_reservedSMEM_offset_0_alias,@"STO_CUDA_RESERVED_SHARED STV_DEFAULT"
__nv_reservedSMEM_offset_0_alias:
	.zero		0
.nv.shared.reserved.0:
	.zero		64
	.weak		__nv_reservedSMEM_allocation_phase
	.type		__nv_reservedSMEM_allocation_phase,@object
	.size		__nv_reservedSMEM_allocation_phase,(.L_0 - __nv_reservedSMEM_allocation_phase)
__nv_reservedSMEM_allocation_phase:
	.zero		1
.L_0:
	.zero		7
	.weak		__nv_reservedSMEM_devtool_atexit_pc
	.type		__nv_reservedSMEM_devtool_atexit_pc,@object
	.size		__nv_reservedSMEM_devtool_atexit_pc,(__nv_reservedSMEM_allocation_mask - __nv_reservedSMEM_devtool_atexit_pc)
__nv_reservedSMEM_devtool_atexit_pc:
	.zero		8
	.weak		__nv_reservedSMEM_allocation_mask
	.type		__nv_reservedSMEM_allocation_mask,@object
	.size		__nv_reservedSMEM_allocation_mask,(.L_2 - __nv_reservedSMEM_allocation_mask)
__nv_reservedSMEM_allocation_mask:
	.zero		4
.L_2:


//--------------------- .nv.constant0.attn_fwd    --------------------------
	.section	.nv.constant0.attn_fwd,"a",@progbits
	.sectionflags	@""
	.align	4
.nv.constant0.attn_fwd:
	.zero		1032


//--------------------- SYMBOLS --------------------------

	.type		.nv.reservedSmem.offset0,@object
	.size		.nv.reservedSmem.offset0,0x4
	.type		.nv.reservedSmem.cap,@object
	.size		.nv.reservedSmem.cap,0x4
